	.target	sm_90a

	.elftype	@"ET_EXEC"


//--------------------- .note.nv.tkinfo           --------------------------
	.section	.note.nv.tkinfo,"",@"SHT_NOTE"
	.sectionflags	@"SHF_NOTE_NV_TKINFO"
	.tkinfo
        /*0018*/ 	.word	0x00000002
        /*0030*/ 	.string	""
        /*0030*/ 	.string	"ptxas"
        /*0030*/ 	.string	"Cuda compilation tools, release 13.0, V13.0.88"
        /*0030*/ 	.string	"Build cuda_13.0.r13.0/compiler.36424714_0"
        /*0030*/ 	.string	"-arch sm_90a -m 64 "



//--------------------- .note.nv.cuinfo           --------------------------
	.section	.note.nv.cuinfo,"",@"SHT_NOTE"
	.sectionflags	@"SHF_NOTE_NV_CUINFO"
        /*0018*/ 	.short	0x0002
        /*001a*/ 	.short	0x005a
        /*001c*/ 	.short	0x0082
	.zero		2


//--------------------- .nv.info                  --------------------------
	.section	.nv.info,"",@"SHT_CUDA_INFO"
	.align	4


	//----- nvinfo : EIATTR_REGCOUNT
	.align		4
        /*0000*/ 	.byte	0x04, 0x2f
        /*0002*/ 	.short	(.L_12 - .L_11)
	.align		4
.L_11:
        /*0004*/ 	.word	index@(_ZN7cutlass13device_kernelINS_4conv6kernel13ConvUniversalINS1_16ConvProblemShapeILNS1_8OperatorE0ELi2EEENS1_10collective14CollectiveConvINS1_46MainloopSm90TmaGmmaWarpSpecializedImplicitGemmILS5_0ELi18ELi2EN4cute5tupleIJNSA_1CILi1EEESD_SD_EEENS1_36KernelImplicitTmaWarpSpecializedSm90ELi1EEENSB_IJNSC_ILi128EEENSC_ILi64EEENSB_IJSI_EEEEEENS_12float_e4m3_tESL_NSA_8TiledMMAINSA_8MMA_AtomIJNSA_4SM904GMMA30MMA_64x64x32_F32E4M3E4M3_SS_TNILNSP_7ScaleInE1ELSR_1EEEEEENSA_6LayoutISE_NSB_IJNSC_ILi0EEESV_SV_EEEEENSB_IJNSA_10UnderscoreESY_SY_EEEEENS7_6detail26Sm90ImplicitGemmTileTraitsINSA_20SM90_TMA_LOAD_IM2COLENSA_14ComposedLayoutINSA_7SwizzleILi2ELi4ELi3EEENSA_18smem_ptr_flag_bitsILi8EEENSU_INSB_IJNSB_IJNSC_ILi8EEENSC_ILi16EEEEEENSB_IJSI_SD_EEENSB_IJSD_NSC_ILi18EEEEEEEEENSB_IJNSB_IJSI_NSC_ILi512EEEEEENSB_IJSD_SV_EEENSB_IJSV_NSC_ILi8192EEEEEEEEEEEEEvEENS12_INSA_13SM90_TMA_LOADENS14_IS16_S18_NSU_INSB_IJNSB_IJS19_S19_EEES1C_S1E_EEENSB_IJS1H_S1I_NSB_IJSV_NSC_ILi4096EEEEEEEEEEEEEvEEEENS_8epilogue10collective6detail29Sm90TmaWarpSpecializedAdapterINS20_15DefaultEpilogueISL_NSB_IJNSB_IJlllEEESD_SV_EEES25_NS1Z_6thread17LinearCombinationISL_Li1EffLNS26_9ScaleType4KindE0ELNS_15FloatRoundStyleE2ESL_EENS_4gemm15EpilogueDefaultEEEEEvvEEEEvNT_6ParamsE)
        /*0008*/ 	.word	0x0000005a


	//----- nvinfo : EIATTR_FRAME_SIZE
	.align		4
.L_12:
        /*000c*/ 	.byte	0x04, 0x11
        /*000e*/ 	.short	(.L_14 - .L_13)
	.align		4
.L_13:
        /*0010*/ 	.word	index@(_ZN7cutlass13device_kernelINS_4conv6kernel13ConvUniversalINS1_16ConvProblemShapeILNS1_8OperatorE0ELi2EEENS1_10collective14CollectiveConvINS1_46MainloopSm90TmaGmmaWarpSpecializedImplicitGemmILS5_0ELi18ELi2EN4cute5tupleIJNSA_1CILi1EEESD_SD_EEENS1_36KernelImplicitTmaWarpSpecializedSm90ELi1EEENSB_IJNSC_ILi128EEENSC_ILi64EEENSB_IJSI_EEEEEENS_12float_e4m3_tESL_NSA_8TiledMMAINSA_8MMA_AtomIJNSA_4SM904GMMA30MMA_64x64x32_F32E4M3E4M3_SS_TNILNSP_7ScaleInE1ELSR_1EEEEEENSA_6LayoutISE_NSB_IJNSC_ILi0EEESV_SV_EEEEENSB_IJNSA_10UnderscoreESY_SY_EEEEENS7_6detail26Sm90ImplicitGemmTileTraitsINSA_20SM90_TMA_LOAD_IM2COLENSA_14ComposedLayoutINSA_7SwizzleILi2ELi4ELi3EEENSA_18smem_ptr_flag_bitsILi8EEENSU_INSB_IJNSB_IJNSC_ILi8EEENSC_ILi16EEEEEENSB_IJSI_SD_EEENSB_IJSD_NSC_ILi18EEEEEEEEENSB_IJNSB_IJSI_NSC_ILi512EEEEEENSB_IJSD_SV_EEENSB_IJSV_NSC_ILi8192EEEEEEEEEEEEEvEENS12_INSA_13SM90_TMA_LOADENS14_IS16_S18_NSU_INSB_IJNSB_IJS19_S19_EEES1C_S1E_EEENSB_IJS1H_S1I_NSB_IJSV_NSC_ILi4096EEEEEEEEEEEEEvEEEENS_8epilogue10collective6detail29Sm90TmaWarpSpecializedAdapterINS20_15DefaultEpilogueISL_NSB_IJNSB_IJlllEEESD_SV_EEES25_NS1Z_6thread17LinearCombinationISL_Li1EffLNS26_9ScaleType4KindE0ELNS_15FloatRoundStyleE2ESL_EENS_4gemm15EpilogueDefaultEEEEEvvEEEEvNT_6ParamsE)
        /*0014*/ 	.word	0x00000000


	//----- nvinfo : EIATTR_MIN_STACK_SIZE
	.align		4
.L_14:
        /*0018*/ 	.byte	0x04, 0x12
        /*001a*/ 	.short	(.L_16 - .L_15)
	.align		4
.L_15:
        /*001c*/ 	.word	index@(_ZN7cutlass13device_kernelINS_4conv6kernel13ConvUniversalINS1_16ConvProblemShapeILNS1_8OperatorE0ELi2EEENS1_10collective14CollectiveConvINS1_46MainloopSm90TmaGmmaWarpSpecializedImplicitGemmILS5_0ELi18ELi2EN4cute5tupleIJNSA_1CILi1EEESD_SD_EEENS1_36KernelImplicitTmaWarpSpecializedSm90ELi1EEENSB_IJNSC_ILi128EEENSC_ILi64EEENSB_IJSI_EEEEEENS_12float_e4m3_tESL_NSA_8TiledMMAINSA_8MMA_AtomIJNSA_4SM904GMMA30MMA_64x64x32_F32E4M3E4M3_SS_TNILNSP_7ScaleInE1ELSR_1EEEEEENSA_6LayoutISE_NSB_IJNSC_ILi0EEESV_SV_EEEEENSB_IJNSA_10UnderscoreESY_SY_EEEEENS7_6detail26Sm90ImplicitGemmTileTraitsINSA_20SM90_TMA_LOAD_IM2COLENSA_14ComposedLayoutINSA_7SwizzleILi2ELi4ELi3EEENSA_18smem_ptr_flag_bitsILi8EEENSU_INSB_IJNSB_IJNSC_ILi8EEENSC_ILi16EEEEEENSB_IJSI_SD_EEENSB_IJSD_NSC_ILi18EEEEEEEEENSB_IJNSB_IJSI_NSC_ILi512EEEEEENSB_IJSD_SV_EEENSB_IJSV_NSC_ILi8192EEEEEEEEEEEEEvEENS12_INSA_13SM90_TMA_LOADENS14_IS16_S18_NSU_INSB_IJNSB_IJS19_S19_EEES1C_S1E_EEENSB_IJS1H_S1I_NSB_IJSV_NSC_ILi4096EEEEEEEEEEEEEvEEEENS_8epilogue10collective6detail29Sm90TmaWarpSpecializedAdapterINS20_15DefaultEpilogueISL_NSB_IJNSB_IJlllEEESD_SV_EEES25_NS1Z_6thread17LinearCombinationISL_Li1EffLNS26_9ScaleType4KindE0ELNS_15FloatRoundStyleE2ESL_EENS_4gemm15EpilogueDefaultEEEEEvvEEEEvNT_6ParamsE)
        /*0020*/ 	.word	0x00000000
.L_16:


//--------------------- .nv.compat                --------------------------
	.section	.nv.compat,"",@"SHT_CUDA_COMPAT_INFO"
	.align	4
        /*0000*/ 	.byte	0x02, 0x09, 0x01, 0x00, 0x02, 0x02, 0x04, 0x00, 0x02, 0x05, 0x05, 0x00, 0x03, 0x07, 0x01, 0x01
        /*0010*/ 	.byte	0x02, 0x03, 0x01, 0x00, 0x02, 0x06, 0x01, 0x00, 0x04, 0x0b, 0x08, 0x00, 0x00, 0x00, 0x00, 0x00
        /*0020*/ 	.byte	0x00, 0x00, 0x00, 0x00


//--------------------- .nv.info._ZN7cutlass13device_kernelINS_4conv6kernel13ConvUniversalINS1_16ConvProblemShapeILNS1_8OperatorE0ELi2EEENS1_10collective14CollectiveConvINS1_46MainloopSm90TmaGmmaWarpSpecializedImplicitGemmILS5_0ELi18ELi2EN4cute5tupleIJNSA_1CILi1EEESD_SD_EEENS1_36KernelImplicitTmaWarpSpecializedSm90ELi1EEENSB_IJNSC_ILi128EEENSC_ILi64EEENSB_IJSI_EEEEEENS_12float_e4m3_tESL_NSA_8TiledMMAINSA_8MMA_AtomIJNSA_4SM904GMMA30MMA_64x64x32_F32E4M3E4M3_SS_TNILNSP_7ScaleInE1ELSR_1EEEEEENSA_6LayoutISE_NSB_IJNSC_ILi0EEESV_SV_EEEEENSB_IJNSA_10UnderscoreESY_SY_EEEEENS7_6detail26Sm90ImplicitGemmTileTraitsINSA_20SM90_TMA_LOAD_IM2COLENSA_14ComposedLayoutINSA_7SwizzleILi2ELi4ELi3EEENSA_18smem_ptr_flag_bitsILi8EEENSU_INSB_IJNSB_IJNSC_ILi8EEENSC_ILi16EEEEEENSB_IJSI_SD_EEENSB_IJSD_NSC_ILi18EEEEEEEEENSB_IJNSB_IJSI_NSC_ILi512EEEEEENSB_IJSD_SV_EEENSB_IJSV_NSC_ILi8192EEEEEEEEEEEEEvEENS12_INSA_13SM90_TMA_LOADENS14_IS16_S18_NSU_INSB_IJNSB_IJS19_S19_EEES1C_S1E_EEENSB_IJS1H_S1I_NSB_IJSV_NSC_ILi4096EEEEEEEEEEEEEvEEEENS_8epilogue10collective6detail29Sm90TmaWarpSpecializedAdapterINS20_15DefaultEpilogueISL_NSB_IJNSB_IJlllEEESD_SV_EEES25_NS1Z_6thread17LinearCombinationISL_Li1EffLNS26_9ScaleType4KindE0ELNS_15FloatRoundStyleE2ESL_EENS_4gemm15EpilogueDefaultEEEEEvvEEEEvNT_6ParamsE --------------------------
	.section	.nv.info._ZN7cutlass13device_kernelINS_4conv6kernel13ConvUniversalINS1_16ConvProblemShapeILNS1_8OperatorE0ELi2EEENS1_10collective14CollectiveConvINS1_46MainloopSm90TmaGmmaWarpSpecializedImplicitGemmILS5_0ELi18ELi2EN4cute5tupleIJNSA_1CILi1EEESD_SD_EEENS1_36KernelImplicitTmaWarpSpecializedSm90ELi1EEENSB_IJNSC_ILi128EEENSC_ILi64EEENSB_IJSI_EEEEEENS_12float_e4m3_tESL_NSA_8TiledMMAINSA_8MMA_AtomIJNSA_4SM904GMMA30MMA_64x64x32_F32E4M3E4M3_SS_TNILNSP_7ScaleInE1ELSR_1EEEEEENSA_6LayoutISE_NSB_IJNSC_ILi0EEESV_SV_EEEEENSB_IJNSA_10UnderscoreESY_SY_EEEEENS7_6detail26Sm90ImplicitGemmTileTraitsINSA_20SM90_TMA_LOAD_IM2COLENSA_14ComposedLayoutINSA_7SwizzleILi2ELi4ELi3EEENSA_18smem_ptr_flag_bitsILi8EEENSU_INSB_IJNSB_IJNSC_ILi8EEENSC_ILi16EEEEEENSB_IJSI_SD_EEENSB_IJSD_NSC_ILi18EEEEEEEEENSB_IJNSB_IJSI_NSC_ILi512EEEEEENSB_IJSD_SV_EEENSB_IJSV_NSC_ILi8192EEEEEEEEEEEEEvEENS12_INSA_13SM90_TMA_LOADENS14_IS16_S18_NSU_INSB_IJNSB_IJS19_S19_EEES1C_S1E_EEENSB_IJS1H_S1I_NSB_IJSV_NSC_ILi4096EEEEEEEEEEEEEvEEEENS_8epilogue10collective6detail29Sm90TmaWarpSpecializedAdapterINS20_15DefaultEpilogueISL_NSB_IJNSB_IJlllEEESD_SV_EEES25_NS1Z_6thread17LinearCombinationISL_Li1EffLNS26_9ScaleType4KindE0ELNS_15FloatRoundStyleE2ESL_EENS_4gemm15EpilogueDefaultEEEEEvvEEEEvNT_6ParamsE,"",@"SHT_CUDA_INFO"
	.sectionflags	@""
	.align	4


	//----- nvinfo : EIATTR_CUDA_API_VERSION
	.align		4
        /*0000*/ 	.byte	0x04, 0x37
        /*0002*/ 	.short	(.L_18 - .L_17)
.L_17:
        /*0004*/ 	.word	0x00000082


	//----- nvinfo : EIATTR_KPARAM_INFO
	.align		4
.L_18:
        /*0008*/ 	.byte	0x04, 0x17
        /*000a*/ 	.short	(.L_20 - .L_19)
.L_19:
        /*000c*/ 	.word	0x00000000
        /*0010*/ 	.short	0x0000
        /*0012*/ 	.short	0x0070
        /*0014*/ 	.byte	0x00, 0xf0, 0x01, 0x0e


	//----- nvinfo : EIATTR_SPARSE_MMA_MASK
	.align		4
.L_20:
        /*0018*/ 	.byte	0x03, 0x50
        /*001a*/ 	.short	0x0000


	//----- nvinfo : EIATTR_MAXREG_COUNT
	.align		4
        /*001c*/ 	.byte	0x03, 0x1b
        /*001e*/ 	.short	0x00ff


	//----- nvinfo : EIATTR_NUM_BARRIERS
	.align		4
        /*0020*/ 	.byte	0x02, 0x4c
        /*0022*/ 	.byte	0x01
	.zero		1


	//----- nvinfo : EIATTR_MERCURY_ISA_VERSION
	.align		4
        /*0024*/ 	.byte	0x03, 0x5f
        /*0026*/ 	.short	0x0101


	//----- nvinfo : EIATTR_COOP_GROUP_MASK_REGIDS
	.align		4
        /*0028*/ 	.byte	0x04, 0x29
        /*002a*/ 	.short	(.L_22 - .L_21)


	//   ....[0]....
.L_21:
        /*002c*/ 	.word	0xffffffff


	//   ....[1]....
        /*0030*/ 	.word	0xffffffff


	//   ....[2]....
        /*0034*/ 	.word	0xffffffff


	//----- nvinfo : EIATTR_COOP_GROUP_INSTR_OFFSETS
	.align		4
.L_22:
        /*0038*/ 	.byte	0x04, 0x28
        /*003a*/ 	.short	(.L_24 - .L_23)


	//   ....[0]....
.L_23:
        /*003c*/ 	.word	0x00000060


	//   ....[1]....
        /*0040*/ 	.word	0x00000070


	//   ....[2]....
        /*0044*/ 	.word	0x00000130


	//----- nvinfo : EIATTR_MBARRIER_INSTR_OFFSETS
	.align		4
.L_24:
        /*0048*/ 	.byte	0x04, 0x39
        /*004a*/ 	.short	(.L_26 - .L_25)


	//   ....[0]....
.L_25:
        /*004c*/ 	.word	0x00000270
        /*0050*/ 	.word	0x000000ff
        /*0054*/ 	.word	0x00036000
        /*0058*/ 	.short	0x0100
        /*005a*/ 	.byte	0x08
	.zero		1


	//   ....[1]....
        /*005c*/ 	.word	0x00000280
        /*0060*/ 	.word	0x000000ff
        /*0064*/ 	.word	0x00036090
        /*0068*/ 	.short	0x0100
        /*006a*/ 	.byte	0x08
	.zero		1


	//   ....[2]....
        /*006c*/ 	.word	0x00000290
        /*0070*/ 	.word	0x000000ff
        /*0074*/ 	.word	0x00036008
        /*0078*/ 	.short	0x0100
        /*007a*/ 	.byte	0x08
	.zero		1


	//   ....[3]....
        /*007c*/ 	.word	0x000002a0
        /*0080*/ 	.word	0x000000ff
        /*0084*/ 	.word	0x00036098
        /*0088*/ 	.short	0x0100
        /*008a*/ 	.byte	0x08
	.zero		1


	//   ....[4]....
        /*008c*/ 	.word	0x000002b0
        /*0090*/ 	.word	0x000000ff
        /*0094*/ 	.word	0x00036010
        /*0098*/ 	.short	0x0100
        /*009a*/ 	.byte	0x08
	.zero		1


	//   ....[5]....
        /*009c*/ 	.word	0x000002c0
        /*00a0*/ 	.word	0x000000ff
        /*00a4*/ 	.word	0x000360a0
        /*00a8*/ 	.short	0x0100
        /*00aa*/ 	.byte	0x08
	.zero		1


	//   ....[6]....
        /*00ac*/ 	.word	0x000002d0
        /*00b0*/ 	.word	0x000000ff
        /*00b4*/ 	.word	0x00036018
        /*00b8*/ 	.short	0x0100
        /*00ba*/ 	.byte	0x08
	.zero		1


	//   ....[7]....
        /*00bc*/ 	.word	0x000002e0
        /*00c0*/ 	.word	0x000000ff
        /*00c4*/ 	.word	0x000360a8
        /*00c8*/ 	.short	0x0100
        /*00ca*/ 	.byte	0x08
	.zero		1


	//   ....[8]....
        /*00cc*/ 	.word	0x000002f0
        /*00d0*/ 	.word	0x000000ff
        /*00d4*/ 	.word	0x00036020
        /*00d8*/ 	.short	0x0100
        /*00da*/ 	.byte	0x08
	.zero		1


	//   ....[9]....
        /*00dc*/ 	.word	0x00000300
        /*00e0*/ 	.word	0x000000ff
        /*00e4*/ 	.word	0x000360b0
        /*00e8*/ 	.short	0x0100
        /*00ea*/ 	.byte	0x08
	.zero		1


	//   ....[10]....
        /*00ec*/ 	.word	0x00000310
        /*00f0*/ 	.word	0x000000ff
        /*00f4*/ 	.word	0x00036028
        /*00f8*/ 	.short	0x0100
        /*00fa*/ 	.byte	0x08
	.zero		1


	//   ....[11]....
        /*00fc*/ 	.word	0x00000320
        /*0100*/ 	.word	0x000000ff
        /*0104*/ 	.word	0x000360b8
        /*0108*/ 	.short	0x0100
        /*010a*/ 	.byte	0x08
	.zero		1


	//   ....[12]....
        /*010c*/ 	.word	0x00000330
        /*0110*/ 	.word	0x000000ff
        /*0114*/ 	.word	0x00036030
        /*0118*/ 	.short	0x0100
        /*011a*/ 	.byte	0x08
	.zero		1


	//   ....[13]....
        /*011c*/ 	.word	0x00000340
        /*0120*/ 	.word	0x000000ff
        /*0124*/ 	.word	0x000360c0
        /*0128*/ 	.short	0x0100
        /*012a*/ 	.byte	0x08
	.zero		1


	//   ....[14]....
        /*012c*/ 	.word	0x00000350
        /*0130*/ 	.word	0x000000ff
        /*0134*/ 	.word	0x00036038
        /*0138*/ 	.short	0x0100
        /*013a*/ 	.byte	0x08
	.zero		1


	//   ....[15]....
        /*013c*/ 	.word	0x00000360
        /*0140*/ 	.word	0x000000ff
        /*0144*/ 	.word	0x000360c8
        /*0148*/ 	.short	0x0100
        /*014a*/ 	.byte	0x08
	.zero		1


	//   ....[16]....
        /*014c*/ 	.word	0x00000370
        /*0150*/ 	.word	0x000000ff
        /*0154*/ 	.word	0x00036040
        /*0158*/ 	.short	0x0100
        /*015a*/ 	.byte	0x08
	.zero		1


	//   ....[17]....
        /*015c*/ 	.word	0x00000380
        /*0160*/ 	.word	0x000000ff
        /*0164*/ 	.word	0x000360d0
        /*0168*/ 	.short	0x0100
        /*016a*/ 	.byte	0x08
	.zero		1


	//   ....[18]....
        /*016c*/ 	.word	0x00000390
        /*0170*/ 	.word	0x000000ff
        /*0174*/ 	.word	0x00036048
        /*0178*/ 	.short	0x0100
        /*017a*/ 	.byte	0x08
	.zero		1


	//   ....[19]....
        /*017c*/ 	.word	0x000003a0
        /*0180*/ 	.word	0x000000ff
        /*0184*/ 	.word	0x000360d8
        /*0188*/ 	.short	0x0100
        /*018a*/ 	.byte	0x08
	.zero		1


	//   ....[20]....
        /*018c*/ 	.word	0x000003b0
        /*0190*/ 	.word	0x000000ff
        /*0194*/ 	.word	0x00036050
        /*0198*/ 	.short	0x0100
        /*019a*/ 	.byte	0x08
	.zero		1


	//   ....[21]....
        /*019c*/ 	.word	0x000003c0
        /*01a0*/ 	.word	0x000000ff
        /*01a4*/ 	.word	0x000360e0
        /*01a8*/ 	.short	0x0100
        /*01aa*/ 	.byte	0x08
	.zero		1


	//   ....[22]....
        /*01ac*/ 	.word	0x000003d0
        /*01b0*/ 	.word	0x000000ff
        /*01b4*/ 	.word	0x00036058
        /*01b8*/ 	.short	0x0100
        /*01ba*/ 	.byte	0x08
	.zero		1


	//   ....[23]....
        /*01bc*/ 	.word	0x000003e0
        /*01c0*/ 	.word	0x000000ff
        /*01c4*/ 	.word	0x000360e8
        /*01c8*/ 	.short	0x0100
        /*01ca*/ 	.byte	0x08
	.zero		1


	//   ....[24]....
        /*01cc*/ 	.word	0x000003f0
        /*01d0*/ 	.word	0x000000ff
        /*01d4*/ 	.word	0x00036060
        /*01d8*/ 	.short	0x0100
        /*01da*/ 	.byte	0x08
	.zero		1


	//   ....[25]....
        /*01dc*/ 	.word	0x00000400
        /*01e0*/ 	.word	0x000000ff
        /*01e4*/ 	.word	0x000360f0
        /*01e8*/ 	.short	0x0100
        /*01ea*/ 	.byte	0x08
	.zero		1


	//   ....[26]....
        /*01ec*/ 	.word	0x00000410
        /*01f0*/ 	.word	0x000000ff
        /*01f4*/ 	.word	0x00036068
        /*01f8*/ 	.short	0x0100
        /*01fa*/ 	.byte	0x08
	.zero		1


	//   ....[27]....
        /*01fc*/ 	.word	0x00000420
        /*0200*/ 	.word	0x000000ff
        /*0204*/ 	.word	0x000360f8
        /*0208*/ 	.short	0x0100
        /*020a*/ 	.byte	0x08
	.zero		1


	//   ....[28]....
        /*020c*/ 	.word	0x00000430
        /*0210*/ 	.word	0x000000ff
        /*0214*/ 	.word	0x00036070
        /*0218*/ 	.short	0x0100
        /*021a*/ 	.byte	0x08
	.zero		1


	//   ....[29]....
        /*021c*/ 	.word	0x00000440
        /*0220*/ 	.word	0x000000ff
        /*0224*/ 	.word	0x00036100
        /*0228*/ 	.short	0x0100
        /*022a*/ 	.byte	0x08
	.zero		1


	//   ....[30]....
        /*022c*/ 	.word	0x00000450
        /*0230*/ 	.word	0x000000ff
        /*0234*/ 	.word	0x00036078
        /*0238*/ 	.short	0x0100
        /*023a*/ 	.byte	0x08
	.zero		1


	//   ....[31]....
        /*023c*/ 	.word	0x00000460
        /*0240*/ 	.word	0x000000ff
        /*0244*/ 	.word	0x00036108
        /*0248*/ 	.short	0x0100
        /*024a*/ 	.byte	0x08
	.zero		1


	//   ....[32]....
        /*024c*/ 	.word	0x00000470
        /*0250*/ 	.word	0x000000ff
        /*0254*/ 	.word	0x00036080
        /*0258*/ 	.short	0x0100
        /*025a*/ 	.byte	0x08
	.zero		1


	//   ....[33]....
        /*025c*/ 	.word	0x00000480
        /*0260*/ 	.word	0x000000ff
        /*0264*/ 	.word	0x00036110
        /*0268*/ 	.short	0x0100
        /*026a*/ 	.byte	0x08
	.zero		1


	//   ....[34]....
        /*026c*/ 	.word	0x00000490
        /*0270*/ 	.word	0x000000ff
        /*0274*/ 	.word	0x00036088
        /*0278*/ 	.short	0x0100
        /*027a*/ 	.byte	0x08
	.zero		1


	//   ....[35]....
        /*027c*/ 	.word	0x000004a0
        /*0280*/ 	.word	0x000000ff
        /*0284*/ 	.word	0x00036118
        /*0288*/ 	.short	0x0100
        /*028a*/ 	.byte	0x08
	.zero		1


	//   ....[36]....
        /*028c*/ 	.word	0x00000b50
        /*0290*/ 	.word	0x00000005
        /*0294*/ 	.word	0x00036000
        /*0298*/ 	.short	0x010a
        /*029a*/ 	.byte	0x3f
	.zero		1


	//   ....[37]....
        /*029c*/ 	.word	0x00000ed0
        /*02a0*/ 	.word	0x00000006
        /*02a4*/ 	.word	0x00036000
        /*02a8*/ 	.short	0x010a
        /*02aa*/ 	.byte	0x3f
	.zero		1


	//   ....[38]....
        /*02ac*/ 	.word	0x000010d0
        /*02b0*/ 	.word	0x000000ff
        /*02b4*/ 	.word	0x00000000
        /*02b8*/ 	.short	0x0101
        /*02ba*/ 	.byte	0x06
	.zero		1


	//   ....[39]....
        /*02bc*/ 	.word	0x000012c0
        /*02c0*/ 	.word	0x00000003
        /*02c4*/ 	.word	0x00000000
        /*02c8*/ 	.short	0x0101
        /*02ca*/ 	.byte	0x3f
	.zero		1


	//   ....[40]....
        /*02cc*/ 	.word	0x00005e60
        /*02d0*/ 	.word	0x0000000c
        /*02d4*/ 	.word	0x00036090
        /*02d8*/ 	.short	0x010a
        /*02da*/ 	.byte	0x3f
	.zero		1


	//   ....[41]....
        /*02dc*/ 	.word	0x00006510
        /*02e0*/ 	.word	0x00000004
        /*02e4*/ 	.word	0x00000000
        /*02e8*/ 	.short	0x010a
        /*02ea*/ 	.byte	0x3f
	.zero		1


	//   ....[42]....
        /*02ec*/ 	.word	0x000065c0
        /*02f0*/ 	.word	0x00000002
        /*02f4*/ 	.word	0x00000000
        /*02f8*/ 	.short	0x010a
        /*02fa*/ 	.byte	0x3f
	.zero		1


	//   ....[43]....
        /*02fc*/ 	.word	0x00006670
        /*0300*/ 	.word	0x00000002
        /*0304*/ 	.word	0x00000000
        /*0308*/ 	.short	0x010a
        /*030a*/ 	.byte	0x3f
	.zero		1


	//   ....[44]....
        /*030c*/ 	.word	0x00006720
        /*0310*/ 	.word	0x00000002
        /*0314*/ 	.word	0x00000000
        /*0318*/ 	.short	0x010a
        /*031a*/ 	.byte	0x3f
	.zero		1


	//   ....[45]....
        /*031c*/ 	.word	0x000067d0
        /*0320*/ 	.word	0x00000002
        /*0324*/ 	.word	0x00000000
        /*0328*/ 	.short	0x010a
        /*032a*/ 	.byte	0x3f
	.zero		1


	//   ....[46]....
        /*032c*/ 	.word	0x00006880
        /*0330*/ 	.word	0x00000002
        /*0334*/ 	.word	0x00000000
        /*0338*/ 	.short	0x010a
        /*033a*/ 	.byte	0x3f
	.zero		1


	//   ....[47]....
        /*033c*/ 	.word	0x00006930
        /*0340*/ 	.word	0x00000002
        /*0344*/ 	.word	0x00000000
        /*0348*/ 	.short	0x010a
        /*034a*/ 	.byte	0x3f
	.zero		1


	//   ....[48]....
        /*034c*/ 	.word	0x000069e0
        /*0350*/ 	.word	0x00000002
        /*0354*/ 	.word	0x00000000
        /*0358*/ 	.short	0x010a
        /*035a*/ 	.byte	0x3f
	.zero		1


	//   ....[49]....
        /*035c*/ 	.word	0x00006a90
        /*0360*/ 	.word	0x00000002
        /*0364*/ 	.word	0x00000000
        /*0368*/ 	.short	0x010a
        /*036a*/ 	.byte	0x3f
	.zero		1


	//   ....[50]....
        /*036c*/ 	.word	0x00006b40
        /*0370*/ 	.word	0x00000002
        /*0374*/ 	.word	0x00000000
        /*0378*/ 	.short	0x010a
        /*037a*/ 	.byte	0x3f
	.zero		1


	//   ....[51]....
        /*037c*/ 	.word	0x00006bf0
        /*0380*/ 	.word	0x00000002
        /*0384*/ 	.word	0x00000000
        /*0388*/ 	.short	0x010a
        /*038a*/ 	.byte	0x3f
	.zero		1


	//   ....[52]....
        /*038c*/ 	.word	0x00006ca0
        /*0390*/ 	.word	0x00000002
        /*0394*/ 	.word	0x00000000
        /*0398*/ 	.short	0x010a
        /*039a*/ 	.byte	0x3f
	.zero		1


	//   ....[53]....
        /*039c*/ 	.word	0x00006d50
        /*03a0*/ 	.word	0x00000002
        /*03a4*/ 	.word	0x00000000
        /*03a8*/ 	.short	0x010a
        /*03aa*/ 	.byte	0x3f
	.zero		1


	//   ....[54]....
        /*03ac*/ 	.word	0x00006e00
        /*03b0*/ 	.word	0x00000002
        /*03b4*/ 	.word	0x00000000
        /*03b8*/ 	.short	0x010a
        /*03ba*/ 	.byte	0x3f
	.zero		1


	//   ....[55]....
        /*03bc*/ 	.word	0x00006eb0
        /*03c0*/ 	.word	0x00000002
        /*03c4*/ 	.word	0x00000000
        /*03c8*/ 	.short	0x010a
        /*03ca*/ 	.byte	0x3f
	.zero		1


	//   ....[56]....
        /*03cc*/ 	.word	0x00006f60
        /*03d0*/ 	.word	0x00000002
        /*03d4*/ 	.word	0x00000000
        /*03d8*/ 	.short	0x010a
        /*03da*/ 	.byte	0x3f
	.zero		1


	//   ....[57]....
        /*03dc*/ 	.word	0x00007010
        /*03e0*/ 	.word	0x00000002
        /*03e4*/ 	.word	0x00000000
        /*03e8*/ 	.short	0x010a
        /*03ea*/ 	.byte	0x3f
	.zero		1


	//   ....[58]....
        /*03ec*/ 	.word	0x000070c0
        /*03f0*/ 	.word	0x00000003
        /*03f4*/ 	.word	0x00000000
        /*03f8*/ 	.short	0x010a
        /*03fa*/ 	.byte	0x3f
	.zero		1


	//----- nvinfo : EIATTR_NUM_MBARRIERS
	.align		4
.L_26:
        /*03fc*/ 	.byte	0x03, 0x38
        /*03fe*/ 	.short	0x0024


	//----- nvinfo : EIATTR_EXIT_INSTR_OFFSETS
	.align		4
        /*0400*/ 	.byte	0x04, 0x1c
        /*0402*/ 	.short	(.L_28 - .L_27)


	//   ....[0]....
.L_27:
        /*0404*/ 	.word	0x00000880


	//   ....[1]....
        /*0408*/ 	.word	0x00001400


	//   ....[2]....
        /*040c*/ 	.word	0x00004bc0


	//   ....[3]....
        /*0410*/ 	.word	0x00004be0


	//   ....[4]....
        /*0414*/ 	.word	0x00005c20


	//   ....[5]....
        /*0418*/ 	.word	0x00005c40


	//   ....[6]....
        /*041c*/ 	.word	0x00005c60


	//   ....[7]....
        /*0420*/ 	.word	0x00006400


	//   ....[8]....
        /*0424*/ 	.word	0x000070f0


	//----- nvinfo : EIATTR_MAX_THREADS
	.align		4
.L_28:
        /*0428*/ 	.byte	0x04, 0x05
        /*042a*/ 	.short	(.L_30 - .L_29)
.L_29:
        /*042c*/ 	.word	0x00000100
        /*0430*/ 	.word	0x00000001
        /*0434*/ 	.word	0x00000001


	//----- nvinfo : EIATTR_CRS_STACK_SIZE
	.align		4
.L_30:
        /*0438*/ 	.byte	0x04, 0x1e
        /*043a*/ 	.short	(.L_32 - .L_31)
.L_31:
        /*043c*/ 	.word	0x00000000


	//----- nvinfo : EIATTR_CBANK_PARAM_SIZE
	.align		4
.L_32:
        /*0440*/ 	.byte	0x03, 0x19
        /*0442*/ 	.short	0x03f0


	//----- nvinfo : EIATTR_PARAM_CBANK
	.align		4
        /*0444*/ 	.byte	0x04, 0x0a
        /*0446*/ 	.short	(.L_34 - .L_33)
	.align		4
.L_33:
        /*0448*/ 	.word	index@(.nv.constant0._ZN7cutlass13device_kernelINS_4conv6kernel13ConvUniversalINS1_16ConvProblemShapeILNS1_8OperatorE0ELi2EEENS1_10collective14CollectiveConvINS1_46MainloopSm90TmaGmmaWarpSpecializedImplicitGemmILS5_0ELi18ELi2EN4cute5tupleIJNSA_1CILi1EEESD_SD_EEENS1_36KernelImplicitTmaWarpSpecializedSm90ELi1EEENSB_IJNSC_ILi128EEENSC_ILi64EEENSB_IJSI_EEEEEENS_12float_e4m3_tESL_NSA_8TiledMMAINSA_8MMA_AtomIJNSA_4SM904GMMA30MMA_64x64x32_F32E4M3E4M3_SS_TNILNSP_7ScaleInE1ELSR_1EEEEEENSA_6LayoutISE_NSB_IJNSC_ILi0EEESV_SV_EEEEENSB_IJNSA_10UnderscoreESY_SY_EEEEENS7_6detail26Sm90ImplicitGemmTileTraitsINSA_20SM90_TMA_LOAD_IM2COLENSA_14ComposedLayoutINSA_7SwizzleILi2ELi4ELi3EEENSA_18smem_ptr_flag_bitsILi8EEENSU_INSB_IJNSB_IJNSC_ILi8EEENSC_ILi16EEEEEENSB_IJSI_SD_EEENSB_IJSD_NSC_ILi18EEEEEEEEENSB_IJNSB_IJSI_NSC_ILi512EEEEEENSB_IJSD_SV_EEENSB_IJSV_NSC_ILi8192EEEEEEEEEEEEEvEENS12_INSA_13SM90_TMA_LOADENS14_IS16_S18_NSU_INSB_IJNSB_IJS19_S19_EEES1C_S1E_EEENSB_IJS1H_S1I_NSB_IJSV_NSC_ILi4096EEEEEEEEEEEEEvEEEENS_8epilogue10collective6detail29Sm90TmaWarpSpecializedAdapterINS20_15DefaultEpilogueISL_NSB_IJNSB_IJlllEEESD_SV_EEES25_NS1Z_6thread17LinearCombinationISL_Li1EffLNS26_9ScaleType4KindE0ELNS_15FloatRoundStyleE2ESL_EENS_4gemm15EpilogueDefaultEEEEEvvEEEEvNT_6ParamsE)
        /*044c*/ 	.short	0x0210
        /*044e*/ 	.short	0x03f0


	//----- nvinfo : EIATTR_SW_WAR
	.align		4
.L_34:
        /*0450*/ 	.byte	0x04, 0x36
        /*0452*/ 	.short	(.L_36 - .L_35)
.L_35:
        /*0454*/ 	.word	0x00000008
.L_36:


//--------------------- .nv.callgraph             --------------------------
	.section	.nv.callgraph,"",@"SHT_CUDA_CALLGRAPH"
	.align	4
	.sectionentsize	8
	.align		4
        /*0000*/ 	.word	0x00000000
	.align		4
        /*0004*/ 	.word	0xffffffff
	.align		4
        /*0008*/ 	.word	0x00000000
	.align		4
        /*000c*/ 	.word	0xfffffffe
	.align		4
        /*0010*/ 	.word	0x00000000
	.align		4
        /*0014*/ 	.word	0xfffffffd
	.align		4
        /*0018*/ 	.word	0x00000000
	.align		4
        /*001c*/ 	.word	0xfffffffc


//--------------------- .nv.constant4             --------------------------
	.section	.nv.constant4,"a",@progbits
	.align	8
	.align		8
.nv.constant4:
        /*0000*/ 	.dword	_ZN39_INTERNAL_742c05a9_4_k_cu_14a91679_29144cuda3std3__45__cpo5beginE
	.align		8
        /*0008*/ 	.dword	_ZN39_INTERNAL_742c05a9_4_k_cu_14a91679_29144cuda3std3__45__cpo3endE
	.align		8
        /*0010*/ 	.dword	_ZN39_INTERNAL_742c05a9_4_k_cu_14a91679_29144cuda3std3__45__cpo6cbeginE
	.align		8
        /*0018*/ 	.dword	_ZN39_INTERNAL_742c05a9_4_k_cu_14a91679_29144cuda3std3__45__cpo4cendE
	.align		8
        /*0020*/ 	.dword	_ZN39_INTERNAL_742c05a9_4_k_cu_14a91679_29144cuda3std3__441_GLOBAL__N__742c05a9_4_k_cu_14a91679_29146ignoreE
	.align		8
        /*0028*/ 	.dword	_ZN39_INTERNAL_742c05a9_4_k_cu_14a91679_29144cuda3std3__419piecewise_constructE
	.align		8
        /*0030*/ 	.dword	_ZN39_INTERNAL_742c05a9_4_k_cu_14a91679_29144cuda3std3__48in_placeE
	.align		8
        /*0038*/ 	.dword	_ZN39_INTERNAL_742c05a9_4_k_cu_14a91679_29144cuda3std6ranges3__45__cpo4swapE
	.align		8
        /*0040*/ 	.dword	_ZN39_INTERNAL_742c05a9_4_k_cu_14a91679_29144cuda3std6ranges3__45__cpo9iter_moveE
	.align		8
        /*0048*/ 	.dword	_ZN39_INTERNAL_742c05a9_4_k_cu_14a91679_29144cute7productE
	.align		8
        /*0050*/ 	.dword	_ZN39_INTERNAL_742c05a9_4_k_cu_14a91679_29144cute1_E


//--------------------- .text._ZN7cutlass13device_kernelINS_4conv6kernel13ConvUniversalINS1_16ConvProblemShapeILNS1_8OperatorE0ELi2EEENS1_10collective14CollectiveConvINS1_46MainloopSm90TmaGmmaWarpSpecializedImplicitGemmILS5_0ELi18ELi2EN4cute5tupleIJNSA_1CILi1EEESD_SD_EEENS1_36KernelImplicitTmaWarpSpecializedSm90ELi1EEENSB_IJNSC_ILi128EEENSC_ILi64EEENSB_IJSI_EEEEEENS_12float_e4m3_tESL_NSA_8TiledMMAINSA_8MMA_AtomIJNSA_4SM904GMMA30MMA_64x64x32_F32E4M3E4M3_SS_TNILNSP_7ScaleInE1ELSR_1EEEEEENSA_6LayoutISE_NSB_IJNSC_ILi0EEESV_SV_EEEEENSB_IJNSA_10UnderscoreESY_SY_EEEEENS7_6detail26Sm90ImplicitGemmTileTraitsINSA_20SM90_TMA_LOAD_IM2COLENSA_14ComposedLayoutINSA_7SwizzleILi2ELi4ELi3EEENSA_18smem_ptr_flag_bitsILi8EEENSU_INSB_IJNSB_IJNSC_ILi8EEENSC_ILi16EEEEEENSB_IJSI_SD_EEENSB_IJSD_NSC_ILi18EEEEEEEEENSB_IJNSB_IJSI_NSC_ILi512EEEEEENSB_IJSD_SV_EEENSB_IJSV_NSC_ILi8192EEEEEEEEEEEEEvEENS12_INSA_13SM90_TMA_LOADENS14_IS16_S18_NSU_INSB_IJNSB_IJS19_S19_EEES1C_S1E_EEENSB_IJS1H_S1I_NSB_IJSV_NSC_ILi4096EEEEEEEEEEEEEvEEEENS_8epilogue10collective6detail29Sm90TmaWarpSpecializedAdapterINS20_15DefaultEpilogueISL_NSB_IJNSB_IJlllEEESD_SV_EEES25_NS1Z_6thread17LinearCombinationISL_Li1EffLNS26_9ScaleType4KindE0ELNS_15FloatRoundStyleE2ESL_EENS_4gemm15EpilogueDefaultEEEEEvvEEEEvNT_6ParamsE --------------------------
	.section	.text._ZN7cutlass13device_kernelINS_4conv6kernel13ConvUniversalINS1_16ConvProblemShapeILNS1_8OperatorE0ELi2EEENS1_10collective14CollectiveConvINS1_46MainloopSm90TmaGmmaWarpSpecializedImplicitGemmILS5_0ELi18ELi2EN4cute5tupleIJNSA_1CILi1EEESD_SD_EEENS1_36KernelImplicitTmaWarpSpecializedSm90ELi1EEENSB_IJNSC_ILi128EEENSC_ILi64EEENSB_IJSI_EEEEEENS_12float_e4m3_tESL_NSA_8TiledMMAINSA_8MMA_AtomIJNSA_4SM904GMMA30MMA_64x64x32_F32E4M3E4M3_SS_TNILNSP_7ScaleInE1ELSR_1EEEEEENSA_6LayoutISE_NSB_IJNSC_ILi0EEESV_SV_EEEEENSB_IJNSA_10UnderscoreESY_SY_EEEEENS7_6detail26Sm90ImplicitGemmTileTraitsINSA_20SM90_TMA_LOAD_IM2COLENSA_14ComposedLayoutINSA_7SwizzleILi2ELi4ELi3EEENSA_18smem_ptr_flag_bitsILi8EEENSU_INSB_IJNSB_IJNSC_ILi8EEENSC_ILi16EEEEEENSB_IJSI_SD_EEENSB_IJSD_NSC_ILi18EEEEEEEEENSB_IJNSB_IJSI_NSC_ILi512EEEEEENSB_IJSD_SV_EEENSB_IJSV_NSC_ILi8192EEEEEEEEEEEEEvEENS12_INSA_13SM90_TMA_LOADENS14_IS16_S18_NSU_INSB_IJNSB_IJS19_S19_EEES1C_S1E_EEENSB_IJS1H_S1I_NSB_IJSV_NSC_ILi4096EEEEEEEEEEEEEvEEEENS_8epilogue10collective6detail29Sm90TmaWarpSpecializedAdapterINS20_15DefaultEpilogueISL_NSB_IJNSB_IJlllEEESD_SV_EEES25_NS1Z_6thread17LinearCombinationISL_Li1EffLNS26_9ScaleType4KindE0ELNS_15FloatRoundStyleE2ESL_EENS_4gemm15EpilogueDefaultEEEEEvvEEEEvNT_6ParamsE,"ax",@progbits
	.align	128
.text._ZN7cutlass13device_kernelINS_4conv6kernel13ConvUniversalINS1_16ConvProblemShapeILNS1_8OperatorE0ELi2EEENS1_10collective14CollectiveConvINS1_46MainloopSm90TmaGmmaWarpSpecializedImplicitGemmILS5_0ELi18ELi2EN4cute5tupleIJNSA_1CILi1EEESD_SD_EEENS1_36KernelImplicitTmaWarpSpecializedSm90ELi1EEENSB_IJNSC_ILi128EEENSC_ILi64EEENSB_IJSI_EEEEEENS_12float_e4m3_tESL_NSA_8TiledMMAINSA_8MMA_AtomIJNSA_4SM904GMMA30MMA_64x64x32_F32E4M3E4M3_SS_TNILNSP_7ScaleInE1ELSR_1EEEEEENSA_6LayoutISE_NSB_IJNSC_ILi0EEESV_SV_EEEEENSB_IJNSA_10UnderscoreESY_SY_EEEEENS7_6detail26Sm90ImplicitGemmTileTraitsINSA_20SM90_TMA_LOAD_IM2COLENSA_14ComposedLayoutINSA_7SwizzleILi2ELi4ELi3EEENSA_18smem_ptr_flag_bitsILi8EEENSU_INSB_IJNSB_IJNSC_ILi8EEENSC_ILi16EEEEEENSB_IJSI_SD_EEENSB_IJSD_NSC_ILi18EEEEEEEEENSB_IJNSB_IJSI_NSC_ILi512EEEEEENSB_IJSD_SV_EEENSB_IJSV_NSC_ILi8192EEEEEEEEEEEEEvEENS12_INSA_13SM90_TMA_LOADENS14_IS16_S18_NSU_INSB_IJNSB_IJS19_S19_EEES1C_S1E_EEENSB_IJS1H_S1I_NSB_IJSV_NSC_ILi4096EEEEEEEEEEEEEvEEEENS_8epilogue10collective6detail29Sm90TmaWarpSpecializedAdapterINS20_15DefaultEpilogueISL_NSB_IJNSB_IJlllEEESD_SV_EEES25_NS1Z_6thread17LinearCombinationISL_Li1EffLNS26_9ScaleType4KindE0ELNS_15FloatRoundStyleE2ESL_EENS_4gemm15EpilogueDefaultEEEEEvvEEEEvNT_6ParamsE:
        .type           _ZN7cutlass13device_kernelINS_4conv6kernel13ConvUniversalINS1_16ConvProblemShapeILNS1_8OperatorE0ELi2EEENS1_10collective14CollectiveConvINS1_46MainloopSm90TmaGmmaWarpSpecializedImplicitGemmILS5_0ELi18ELi2EN4cute5tupleIJNSA_1CILi1EEESD_SD_EEENS1_36KernelImplicitTmaWarpSpecializedSm90ELi1EEENSB_IJNSC_ILi128EEENSC_ILi64EEENSB_IJSI_EEEEEENS_12float_e4m3_tESL_NSA_8TiledMMAINSA_8MMA_AtomIJNSA_4SM904GMMA30MMA_64x64x32_F32E4M3E4M3_SS_TNILNSP_7ScaleInE1ELSR_1EEEEEENSA_6LayoutISE_NSB_IJNSC_ILi0EEESV_SV_EEEEENSB_IJNSA_10UnderscoreESY_SY_EEEEENS7_6detail26Sm90ImplicitGemmTileTraitsINSA_20SM90_TMA_LOAD_IM2COLENSA_14ComposedLayoutINSA_7SwizzleILi2ELi4ELi3EEENSA_18smem_ptr_flag_bitsILi8EEENSU_INSB_IJNSB_IJNSC_ILi8EEENSC_ILi16EEEEEENSB_IJSI_SD_EEENSB_IJSD_NSC_ILi18EEEEEEEEENSB_IJNSB_IJSI_NSC_ILi512EEEEEENSB_IJSD_SV_EEENSB_IJSV_NSC_ILi8192EEEEEEEEEEEEEvEENS12_INSA_13SM90_TMA_LOADENS14_IS16_S18_NSU_INSB_IJNSB_IJS19_S19_EEES1C_S1E_EEENSB_IJS1H_S1I_NSB_IJSV_NSC_ILi4096EEEEEEEEEEEEEvEEEENS_8epilogue10collective6detail29Sm90TmaWarpSpecializedAdapterINS20_15DefaultEpilogueISL_NSB_IJNSB_IJlllEEESD_SV_EEES25_NS1Z_6thread17LinearCombinationISL_Li1EffLNS26_9ScaleType4KindE0ELNS_15FloatRoundStyleE2ESL_EENS_4gemm15EpilogueDefaultEEEEEvvEEEEvNT_6ParamsE,@function
        .size           _ZN7cutlass13device_kernelINS_4conv6kernel13ConvUniversalINS1_16ConvProblemShapeILNS1_8OperatorE0ELi2EEENS1_10collective14CollectiveConvINS1_46MainloopSm90TmaGmmaWarpSpecializedImplicitGemmILS5_0ELi18ELi2EN4cute5tupleIJNSA_1CILi1EEESD_SD_EEENS1_36KernelImplicitTmaWarpSpecializedSm90ELi1EEENSB_IJNSC_ILi128EEENSC_ILi64EEENSB_IJSI_EEEEEENS_12float_e4m3_tESL_NSA_8TiledMMAINSA_8MMA_AtomIJNSA_4SM904GMMA30MMA_64x64x32_F32E4M3E4M3_SS_TNILNSP_7ScaleInE1ELSR_1EEEEEENSA_6LayoutISE_NSB_IJNSC_ILi0EEESV_SV_EEEEENSB_IJNSA_10UnderscoreESY_SY_EEEEENS7_6detail26Sm90ImplicitGemmTileTraitsINSA_20SM90_TMA_LOAD_IM2COLENSA_14ComposedLayoutINSA_7SwizzleILi2ELi4ELi3EEENSA_18smem_ptr_flag_bitsILi8EEENSU_INSB_IJNSB_IJNSC_ILi8EEENSC_ILi16EEEEEENSB_IJSI_SD_EEENSB_IJSD_NSC_ILi18EEEEEEEEENSB_IJNSB_IJSI_NSC_ILi512EEEEEENSB_IJSD_SV_EEENSB_IJSV_NSC_ILi8192EEEEEEEEEEEEEvEENS12_INSA_13SM90_TMA_LOADENS14_IS16_S18_NSU_INSB_IJNSB_IJS19_S19_EEES1C_S1E_EEENSB_IJS1H_S1I_NSB_IJSV_NSC_ILi4096EEEEEEEEEEEEEvEEEENS_8epilogue10collective6detail29Sm90TmaWarpSpecializedAdapterINS20_15DefaultEpilogueISL_NSB_IJNSB_IJlllEEESD_SV_EEES25_NS1Z_6thread17LinearCombinationISL_Li1EffLNS26_9ScaleType4KindE0ELNS_15FloatRoundStyleE2ESL_EENS_4gemm15EpilogueDefaultEEEEEvvEEEEvNT_6ParamsE,(.L_x_176 - _ZN7cutlass13device_kernelINS_4conv6kernel13ConvUniversalINS1_16ConvProblemShapeILNS1_8OperatorE0ELi2EEENS1_10collective14CollectiveConvINS1_46MainloopSm90TmaGmmaWarpSpecializedImplicitGemmILS5_0ELi18ELi2EN4cute5tupleIJNSA_1CILi1EEESD_SD_EEENS1_36KernelImplicitTmaWarpSpecializedSm90ELi1EEENSB_IJNSC_ILi128EEENSC_ILi64EEENSB_IJSI_EEEEEENS_12float_e4m3_tESL_NSA_8TiledMMAINSA_8MMA_AtomIJNSA_4SM904GMMA30MMA_64x64x32_F32E4M3E4M3_SS_TNILNSP_7ScaleInE1ELSR_1EEEEEENSA_6LayoutISE_NSB_IJNSC_ILi0EEESV_SV_EEEEENSB_IJNSA_10UnderscoreESY_SY_EEEEENS7_6detail26Sm90ImplicitGemmTileTraitsINSA_20SM90_TMA_LOAD_IM2COLENSA_14ComposedLayoutINSA_7SwizzleILi2ELi4ELi3EEENSA_18smem_ptr_flag_bitsILi8EEENSU_INSB_IJNSB_IJNSC_ILi8EEENSC_ILi16EEEEEENSB_IJSI_SD_EEENSB_IJSD_NSC_ILi18EEEEEEEEENSB_IJNSB_IJSI_NSC_ILi512EEEEEENSB_IJSD_SV_EEENSB_IJSV_NSC_ILi8192EEEEEEEEEEEEEvEENS12_INSA_13SM90_TMA_LOADENS14_IS16_S18_NSU_INSB_IJNSB_IJS19_S19_EEES1C_S1E_EEENSB_IJS1H_S1I_NSB_IJSV_NSC_ILi4096EEEEEEEEEEEEEvEEEENS_8epilogue10collective6detail29Sm90TmaWarpSpecializedAdapterINS20_15DefaultEpilogueISL_NSB_IJNSB_IJlllEEESD_SV_EEES25_NS1Z_6thread17LinearCombinationISL_Li1EffLNS26_9ScaleType4KindE0ELNS_15FloatRoundStyleE2ESL_EENS_4gemm15EpilogueDefaultEEEEEvvEEEEvNT_6ParamsE)
        .other          _ZN7cutlass13device_kernelINS_4conv6kernel13ConvUniversalINS1_16ConvProblemShapeILNS1_8OperatorE0ELi2EEENS1_10collective14CollectiveConvINS1_46MainloopSm90TmaGmmaWarpSpecializedImplicitGemmILS5_0ELi18ELi2EN4cute5tupleIJNSA_1CILi1EEESD_SD_EEENS1_36KernelImplicitTmaWarpSpecializedSm90ELi1EEENSB_IJNSC_ILi128EEENSC_ILi64EEENSB_IJSI_EEEEEENS_12float_e4m3_tESL_NSA_8TiledMMAINSA_8MMA_AtomIJNSA_4SM904GMMA30MMA_64x64x32_F32E4M3E4M3_SS_TNILNSP_7ScaleInE1ELSR_1EEEEEENSA_6LayoutISE_NSB_IJNSC_ILi0EEESV_SV_EEEEENSB_IJNSA_10UnderscoreESY_SY_EEEEENS7_6detail26Sm90ImplicitGemmTileTraitsINSA_20SM90_TMA_LOAD_IM2COLENSA_14ComposedLayoutINSA_7SwizzleILi2ELi4ELi3EEENSA_18smem_ptr_flag_bitsILi8EEENSU_INSB_IJNSB_IJNSC_ILi8EEENSC_ILi16EEEEEENSB_IJSI_SD_EEENSB_IJSD_NSC_ILi18EEEEEEEEENSB_IJNSB_IJSI_NSC_ILi512EEEEEENSB_IJSD_SV_EEENSB_IJSV_NSC_ILi8192EEEEEEEEEEEEEvEENS12_INSA_13SM90_TMA_LOADENS14_IS16_S18_NSU_INSB_IJNSB_IJS19_S19_EEES1C_S1E_EEENSB_IJS1H_S1I_NSB_IJSV_NSC_ILi4096EEEEEEEEEEEEEvEEEENS_8epilogue10collective6detail29Sm90TmaWarpSpecializedAdapterINS20_15DefaultEpilogueISL_NSB_IJNSB_IJlllEEESD_SV_EEES25_NS1Z_6thread17LinearCombinationISL_Li1EffLNS26_9ScaleType4KindE0ELNS_15FloatRoundStyleE2ESL_EENS_4gemm15EpilogueDefaultEEEEEvvEEEEvNT_6ParamsE,@"STO_CUDA_ENTRY STV_DEFAULT"
_ZN7cutlass13device_kernelINS_4conv6kernel13ConvUniversalINS1_16ConvProblemShapeILNS1_8OperatorE0ELi2EEENS1_10collective14CollectiveConvINS1_46MainloopSm90TmaGmmaWarpSpecializedImplicitGemmILS5_0ELi18ELi2EN4cute5tupleIJNSA_1CILi1EEESD_SD_EEENS1_36KernelImplicitTmaWarpSpecializedSm90ELi1EEENSB_IJNSC_ILi128EEENSC_ILi64EEENSB_IJSI_EEEEEENS_12float_e4m3_tESL_NSA_8TiledMMAINSA_8MMA_AtomIJNSA_4SM904GMMA30MMA_64x64x32_F32E4M3E4M3_SS_TNILNSP_7ScaleInE1ELSR_1EEEEEENSA_6LayoutISE_NSB_IJNSC_ILi0EEESV_SV_EEEEENSB_IJNSA_10UnderscoreESY_SY_EEEEENS7_6detail26Sm90ImplicitGemmTileTraitsINSA_20SM90_TMA_LOAD_IM2COLENSA_14ComposedLayoutINSA_7SwizzleILi2ELi4ELi3EEENSA_18smem_ptr_flag_bitsILi8EEENSU_INSB_IJNSB_IJNSC_ILi8EEENSC_ILi16EEEEEENSB_IJSI_SD_EEENSB_IJSD_NSC_ILi18EEEEEEEEENSB_IJNSB_IJSI_NSC_ILi512EEEEEENSB_IJSD_SV_EEENSB_IJSV_NSC_ILi8192EEEEEEEEEEEEEvEENS12_INSA_13SM90_TMA_LOADENS14_IS16_S18_NSU_INSB_IJNSB_IJS19_S19_EEES1C_S1E_EEENSB_IJS1H_S1I_NSB_IJSV_NSC_ILi4096EEEEEEEEEEEEEvEEEENS_8epilogue10collective6detail29Sm90TmaWarpSpecializedAdapterINS20_15DefaultEpilogueISL_NSB_IJNSB_IJlllEEESD_SV_EEES25_NS1Z_6thread17LinearCombinationISL_Li1EffLNS26_9ScaleType4KindE0ELNS_15FloatRoundStyleE2ESL_EENS_4gemm15EpilogueDefaultEEEEEvvEEEEvNT_6ParamsE:
[----:B------:R-:W-:Y:S01]  /*0000*/  LDC R1, c[0x0][0x28] ;  /* 0x00000a00ff017b82 */ /* 0x000fe20000000800 */
[----:B------:R-:W0:Y:S01]  /*0010*/  S2R R10, SR_TID.X ;  /* 0x00000000000a7919 */ /* 0x000e220000002100 */
[----:B------:R-:W-:Y:S01]  /*0020*/  ELECT P0, URZ, PT ;  /* 0x00000000003f782f */ /* 0x000fe20003800000 */
[----:B------:R-:W-:Y:S01]  /*0030*/  BSSY B0, `(.L_x_0) ;  /* 0x000000f000007945 */ /* 0x000fe20003800000 */
[--C-:B0-----:R-:W-:Y:S02]  /*0040*/  SHF.R.U32.HI R0, RZ, 0x5, R10.reuse ;  /* 0x00000005ff007819 */ /* 0x101fe4000001160a */
[----:B------:R-:W-:-:S03]  /*0050*/  SHF.R.U32.HI R3, RZ, 0x7, R10 ;  /* 0x00000007ff037819 */ /* 0x000fc6000001160a */
[----:B------:R-:W0:Y:S04]  /*0060*/  SHFL.IDX PT, R2, R0, RZ, 0x1f ;  /* 0x00001fff00027589 */ /* 0x000e2800000e0000 */
[----:B------:R1:W2:Y:S01]  /*0070*/  SHFL.IDX PT, R7, R3, RZ, 0x1f ;  /* 0x00001fff03077589 */ /* 0x0002a200000e0000 */
[----:B0-----:R-:W-:-:S13]  /*0080*/  ISETP.NE.OR P0, PT, R2, RZ, !P0 ;  /* 0x000000ff0200720c */ /* 0x001fda0004705670 */
[----:B-12---:R-:W-:Y:S05]  /*0090*/  @P0 BRA `(.L_x_1) ;  /* 0x0000000000200947 */ /* 0x006fea0003800000 */
[----:B------:R-:W-:Y:S02]  /*00a0*/  ULDC.64 UR4, c[0x0][0x198] ;  /* 0x0000660000047ab9 */ /* 0x000fe40000000a00 */
[----:B------:R-:W-:Y:S02]  /*00b0*/  UIADD3 UR6, UP0, UR4, 0xf0, URZ ;  /* 0x000000f004067890 */ /* 0x000fe4000ff1e03f */
[----:B------:R-:W-:Y:S02]  /*00c0*/  UIADD3 UR4, UP1, UR4, 0x1f0, URZ ;  /* 0x000001f004047890 */ /* 0x000fe4000ff3e03f */
[----:B------:R-:W-:Y:S02]  /*00d0*/  UIADD3.X UR7, URZ, UR5, URZ, UP0, !UPT ;  /* 0x000000053f077290 */ /* 0x000fe400087fe43f */
[----:B------:R-:W-:-:S07]  /*00e0*/  UIADD3.X UR5, URZ, UR5, URZ, UP1, !UPT ;  /* 0x000000053f057290 */ /* 0x000fce0008ffe43f */
[----:B------:R0:W-:Y:S02]  /*00f0*/  UTMACCTL.PF [UR6] ;  /* 0x00000000060079b9 */ /* 0x0001e40008040000 */
[----:B------:R0:W-:Y:S02]  /*0100*/  UTMACCTL.PF [UR4] ;  /* 0x00000000040079b9 */ /* 0x0001e40008040000 */
[----:B0-----:R-:W-:Y:S01]  /*0110*/  NOP ;  /* 0x0000000000007918 */ /* 0x001fe20000000000 */
.L_x_1:
[----:B------:R-:W-:Y:S05]  /*0120*/  BSYNC B0 ;  /* 0x0000000000007941 */ /* 0x000fea0003800000 */
.L_x_0:
[----:B------:R-:W0:Y:S01]  /*0130*/  SHFL.IDX PT, R0, R0, RZ, 0x1f ;  /* 0x00001fff00007589 */ /* 0x000e2200000e0000 */
[----:B------:R-:W-:-:S04]  /*0140*/  SHF.R.S32.HI R3, RZ, 0x1f, R2 ;  /* 0x0000001fff037819 */ /* 0x000fc80000011402 */
[----:B------:R-:W-:Y:S02]  /*0150*/  LEA.HI R3, R3, R2, RZ, 0x2 ;  /* 0x0000000203037211 */ /* 0x000fe400078f10ff */
[----:B0-----:R-:W-:-:S13]  /*0160*/  ISETP.NE.AND P0, PT, R0, RZ, PT ;  /* 0x000000ff0000720c */ /* 0x001fda0003f05270 */
[----:B------:R-:W-:Y:S05]  /*0170*/  @P0 BRA `(.L_x_2) ;  /* 0x0000000000d40947 */ /* 0x000fea0003800000 */
[----:B------:R-:W-:Y:S01]  /*0180*/  ELECT P0, URZ, PT ;  /* 0x00000000003f782f */ /* 0x000fe20003800000 */
[----:B------:R-:W-:-:S12]  /*0190*/  BSSY B0, `(.L_x_2) ;  /* 0x0000033000007945 */ /* 0x000fd80003800000 */
[----:B------:R-:W-:Y:S05]  /*01a0*/  @!P0 BRA `(.L_x_3) ;  /* 0x0000000000c48947 */ /* 0x000fea0003800000 */
[----:B------:R-:W0:Y:S01]  /*01b0*/  S2UR UR8, SR_CgaCtaId ;  /* 0x00000000000879c3 */ /* 0x000e220000008800 */
[----:B------:R-:W-:Y:S01]  /*01c0*/  UMOV UR4, 0x400 ;  /* 0x0000040000047882 */ /* 0x000fe20000000000 */
[----:B------:R-:W-:Y:S01]  /*01d0*/  UMOV UR5, 0x1 ;  /* 0x0000000100057882 */ /* 0x000fe20000000000 */
[----:B------:R-:W-:Y:S02]  /*01e0*/  UMOV UR6, 0x80 ;  /* 0x0000008000067882 */ /* 0x000fe40000000000 */
[----:B------:R-:W-:-:S04]  /*01f0*/  UIADD3 UR6, -UR6, 0x100000, URZ ;  /* 0x0010000006067890 */ /* 0x000fc8000fffe13f */
[----:B------:R-:W-:Y:S02]  /*0200*/  USHF.L.U32 UR7, UR6, 0xb, URZ ;  /* 0x0000000b06077899 */ /* 0x000fe4000800063f */
[----:B------:R-:W-:Y:S02]  /*0210*/  USHF.L.U32 UR6, UR6, 0x1, URZ ;  /* 0x0000000106067899 */ /* 0x000fe4000800063f */
[----:B0-----:R-:W-:Y:S02]  /*0220*/  ULEA UR8, UR8, UR4, 0x18 ;  /* 0x0000000408087291 */ /* 0x001fe4000f8ec03f */
[----:B------:R-:W-:-:S04]  /*0230*/  UIADD3 UR4, -UR5, 0x100000, URZ ;  /* 0x0010000005047890 */ /* 0x000fc8000fffe13f */
[----:B------:R-:W-:Y:S02]  /*0240*/  USHF.L.U32 UR5, UR4, 0xb, URZ ;  /* 0x0000000b04057899 */ /* 0x000fe4000800063f */
[----:B------:R-:W-:Y:S01]  /*0250*/  USHF.L.U32 UR4, UR4, 0x1, URZ ;  /* 0x0000000104047899 */ /* 0x000fe2000800063f */
[----:B------:R-:W0:Y:S11]  /*0260*/  FENCE.VIEW.ASYNC.S ;  /* 0x00000000000073c6 */ /* 0x000e360000000000 */
[----:B0-----:R0:W1:Y:S01]  /*0270*/  SYNCS.EXCH.64 URZ, [UR8+0x36000], UR4 ;  /* 0x03600004083f75b2 */ /* 0x0010620008000100 */
[----:B------:R0:W2:Y:S01]  /*0280*/  SYNCS.EXCH.64 URZ, [UR8+0x36090], UR6 ;  /* 0x03609006083f75b2 */ /* 0x0000a20008000100 */
[----:B------:R0:W3:Y:S01]  /*0290*/  SYNCS.EXCH.64 URZ, [UR8+0x36008], UR4 ;  /* 0x03600804083f75b2 */ /* 0x0000e20008000100 */
[----:B------:R0:W4:Y:S01]  /*02a0*/  SYNCS.EXCH.64 URZ, [UR8+0x36098], UR6 ;  /* 0x03609806083f75b2 */ /* 0x0001220008000100 */
[----:B------:R0:W0:Y:S01]  /*02b0*/  SYNCS.EXCH.64 URZ, [UR8+0x36010], UR4 ;  /* 0x03601004083f75b2 */ /* 0x0000220008000100 */
        /* <DEDUP_REMOVED lines=31> */
[----:B-1234-:R-:W-:Y:S01]  /*04b0*/  NOP ;  /* 0x0000000000007918 */ /* 0x01efe20000000000 */
.L_x_3:
[----:B0-----:R-:W-:Y:S05]  /*04c0*/  BSYNC B0 ;  /* 0x0000000000007941 */ /* 0x001fea0003800000 */
.L_x_2:
[----:B------:R-:W-:Y:S01]  /*04d0*/  ULDC.64 UR4, c[0x0][0x598] ;  /* 0x0001660000047ab9 */ /* 0x000fe20000000a00 */
[----:B------:R-:W-:Y:S01]  /*04e0*/  LOP3.LUT R3, R3, 0xfffffffc, RZ, 0xc0, !PT ;  /* 0xfffffffc03037812 */ /* 0x000fe200078ec0ff */
[----:B------:R-:W-:Y:S01]  /*04f0*/  NOP ;  /* 0x0000000000007918 */ /* 0x000fe20000000000 */
[----:B------:R-:W-:Y:S01]  /*0500*/  ISETP.NE.U32.AND P0, PT, RZ, UR4, PT ;  /* 0x00000004ff007c0c */ /* 0x000fe2000bf05070 */
[----:B------:R-:W-:Y:S01]  /*0510*/  NOP ;  /* 0x0000000000007918 */ /* 0x000fe20000000000 */
[----:B------:R-:W-:Y:S01]  /*0520*/  BAR.SYNC.DEFER_BLOCKING 0x0 ;  /* 0x0000000000007b1d */ /* 0x000fe20000010000 */
[----:B------:R-:W-:Y:S01]  /*0530*/  IMAD.IADD R6, R2, 0x1, -R3 ;  /* 0x0000000102067824 */ /* 0x000fe200078e0a03 */
[----:B------:R-:W-:Y:S02]  /*0540*/  ISETP.NE.AND.EX P0, PT, RZ, UR5, PT, P0 ;  /* 0x00000005ff007c0c */ /* 0x000fe4000bf05300 */
[C---:B------:R-:W-:Y:S02]  /*0550*/  ISETP.NE.AND P2, PT, R7.reuse, 0x1, PT ;  /* 0x000000010700780c */ /* 0x040fe40003f45270 */
[----:B------:R-:W-:Y:S01]  /*0560*/  LOP3.LUT P1, RZ, R7, R6, RZ, 0xfc, !PT ;  /* 0x0000000607ff7212 */ /* 0x000fe2000782fcff */
[----:B------:R-:W-:-:S03]  /*0570*/  ULDC.64 UR12, c[0x0][0x208] ;  /* 0x00008200000c7ab9 */ /* 0x000fc60000000a00 */
[----:B------:R-:W-:-:S04]  /*0580*/  SEL R2, RZ, 0x1, P1 ;  /* 0x00000001ff027807 */ /* 0x000fc80000800000 */
[----:B------:R-:W-:Y:S01]  /*0590*/  SEL R2, R2, 0x2, P2 ;  /* 0x0000000202027807 */ /* 0x000fe20001000000 */
[----:B------:R-:W-:Y:S06]  /*05a0*/  @!P0 BRA `(.L_x_4) ;  /* 0x00000000001c8947 */ /* 0x000fec0003800000 */
[----:B------:R-:W0:Y:S02]  /*05b0*/  LDC.64 R4, c[0x0][0x598] ;  /* 0x00016600ff047b82 */ /* 0x000e240000000a00 */
[----:B0-----:R-:W2:Y:S02]  /*05c0*/  LDG.E.64 R4, desc[UR12][R4.64] ;  /* 0x0000000c04047981 */ /* 0x001ea4000c1e1b00 */
[----:B--2---:R-:W-:-:S04]  /*05d0*/  ISETP.NE.U32.AND P0, PT, R4, RZ, PT ;  /* 0x000000ff0400720c */ /* 0x004fc80003f05070 */
[----:B------:R-:W-:-:S13]  /*05e0*/  ISETP.NE.AND.EX P0, PT, R5, RZ, PT, P0 ;  /* 0x000000ff0500720c */ /* 0x000fda0003f05300 */
[----:B------:R-:W-:Y:S05]  /*05f0*/  @!P0 BRA `(.L_x_4) ;  /* 0x0000000000088947 */ /* 0x000fea0003800000 */
[----:B------:R2:W5:Y:S01]  /*0600*/  LD.E R8, desc[UR12][R4.64] ;  /* 0x0000000c04087980 */ /* 0x000562000c101900 */
[----:B------:R-:W-:Y:S05]  /*0610*/  BRA `(.L_x_5) ;  /* 0x0000000000207947 */ /* 0x000fea0003800000 */
.L_x_4:
[----:B------:R-:W-:Y:S02]  /*0620*/  ULDC.64 UR4, c[0x0][0x588] ;  /* 0x0001620000047ab9 */ /* 0x000fe40000000a00 */
[----:B------:R-:W-:-:S04]  /*0630*/  ISETP.NE.U32.AND P0, PT, RZ, UR4, PT ;  /* 0x00000004ff007c0c */ /* 0x000fc8000bf05070 */
[----:B------:R-:W-:-:S13]  /*0640*/  ISETP.NE.AND.EX P0, PT, RZ, UR5, PT, P0 ;  /* 0x00000005ff007c0c */ /* 0x000fda000bf05300 */
[----:B------:R-:W-:Y:S05]  /*0650*/  @!P0 BRA `(.L_x_6) ;  /* 0x00000000000c8947 */ /* 0x000fea0003800000 */
[----:B------:R-:W0:Y:S02]  /*0660*/  LDC.64 R8, c[0x0][0x588] ;  /* 0x00016200ff087b82 */ /* 0x000e240000000a00 */
[----:B0-----:R0:W5:Y:S01]  /*0670*/  LDG.E R8, desc[UR12][R8.64] ;  /* 0x0000000c08087981 */ /* 0x001162000c1e1900 */
[----:B------:R-:W-:Y:S05]  /*0680*/  BRA `(.L_x_5) ;  /* 0x0000000000047947 */ /* 0x000fea0003800000 */
.L_x_6:
[----:B------:R-:W1:Y:S02]  /*0690*/  LDC R8, c[0x0][0x580] ;  /* 0x00016000ff087b82 */ /* 0x000e640000000800 */
.L_x_5:
[----:B------:R-:W-:Y:S02]  /*06a0*/  ULDC.64 UR4, c[0x0][0x5a0] ;  /* 0x0001680000047ab9 */ /* 0x000fe40000000a00 */
[----:B------:R-:W-:-:S04]  /*06b0*/  ISETP.NE.U32.AND P0, PT, RZ, UR4, PT ;  /* 0x00000004ff007c0c */ /* 0x000fc8000bf05070 */
[----:B------:R-:W-:-:S13]  /*06c0*/  ISETP.NE.AND.EX P0, PT, RZ, UR5, PT, P0 ;  /* 0x00000005ff007c0c */ /* 0x000fda000bf05300 */
[----:B------:R-:W-:Y:S05]  /*06d0*/  @!P0 BRA `(.L_x_7) ;  /* 0x00000000001c8947 */ /* 0x000fea0003800000 */
[----:B--2---:R-:W2:Y:S02]  /*06e0*/  LDC.64 R4, c[0x0][0x5a0] ;  /* 0x00016800ff047b82 */ /* 0x004ea40000000a00 */
[----:B--2---:R-:W2:Y:S02]  /*06f0*/  LDG.E.64 R4, desc[UR12][R4.64] ;  /* 0x0000000c04047981 */ /* 0x004ea4000c1e1b00 */
[----:B--2---:R-:W-:-:S04]  /*0700*/  ISETP.NE.U32.AND P0, PT, R4, RZ, PT ;  /* 0x000000ff0400720c */ /* 0x004fc80003f05070 */
[----:B------:R-:W-:-:S13]  /*0710*/  ISETP.NE.AND.EX P0, PT, R5, RZ, PT, P0 ;  /* 0x000000ff0500720c */ /* 0x000fda0003f05300 */
[----:B------:R-:W-:Y:S05]  /*0720*/  @!P0 BRA `(.L_x_7) ;  /* 0x0000000000088947 */ /* 0x000fea0003800000 */
[----:B------:R2:W5:Y:S01]  /*0730*/  LD.E R0, desc[UR12][R4.64] ;  /* 0x0000000c04007980 */ /* 0x000562000c101900 */
[----:B------:R-:W-:Y:S05]  /*0740*/  BRA `(.L_x_8) ;  /* 0x0000000000207947 */ /* 0x000fea0003800000 */
.L_x_7:
[----:B------:R-:W-:Y:S02]  /*0750*/  ULDC.64 UR4, c[0x0][0x590] ;  /* 0x0001640000047ab9 */ /* 0x000fe40000000a00 */
[----:B------:R-:W-:-:S04]  /*0760*/  ISETP.NE.U32.AND P0, PT, RZ, UR4, PT ;  /* 0x00000004ff007c0c */ /* 0x000fc8000bf05070 */
[----:B------:R-:W-:-:S13]  /*0770*/  ISETP.NE.AND.EX P0, PT, RZ, UR5, PT, P0 ;  /* 0x00000005ff007c0c */ /* 0x000fda000bf05300 */
[----:B------:R-:W-:Y:S05]  /*0780*/  @!P0 BRA `(.L_x_9) ;  /* 0x00000000000c8947 */ /* 0x000fea0003800000 */
[----:B--2---:R-:W2:Y:S02]  /*0790*/  LDC.64 R4, c[0x0][0x590] ;  /* 0x00016400ff047b82 */ /* 0x004ea40000000a00 */
[----:B--2---:R4:W5:Y:S01]  /*07a0*/  LDG.E R0, desc[UR12][R4.64] ;  /* 0x0000000c04007981 */ /* 0x004962000c1e1900 */
[----:B------:R-:W-:Y:S05]  /*07b0*/  BRA `(.L_x_8) ;  /* 0x0000000000047947 */ /* 0x000fea0003800000 */
.L_x_9:
[----:B------:R-:W3:Y:S02]  /*07c0*/  LDC R0, c[0x0][0x584] ;  /* 0x00016100ff007b82 */ /* 0x000ee40000000800 */
.L_x_8:
[----:B------:R-:W0:Y:S01]  /*07d0*/  LDC R3, c[0x0][0x3c4] ;  /* 0x0000f100ff037b82 */ /* 0x000e220000000800 */
[----:B------:R-:W-:-:S07]  /*07e0*/  ISETP.NE.AND P0, PT, R7, RZ, PT ;  /* 0x000000ff0700720c */ /* 0x000fce0003f05270 */
[----:B------:R-:W1:Y:S01]  /*07f0*/  LDC.64 R12, c[0x0][0x3c8] ;  /* 0x0000f200ff0c7b82 */ /* 0x000e620000000a00 */
[----:B0-----:R-:W-:-:S05]  /*0800*/  VIADD R3, R3, 0x3f ;  /* 0x0000003f03037836 */ /* 0x001fca0000000000 */
[----:B--2-4-:R-:W-:-:S04]  /*0810*/  SHF.R.S32.HI R4, RZ, 0x1f, R3 ;  /* 0x0000001fff047819 */ /* 0x014fc80000011403 */
[----:B------:R-:W-:-:S04]  /*0820*/  LEA.HI R4, R4, R3, RZ, 0x6 ;  /* 0x0000000304047211 */ /* 0x000fc800078f30ff */
[----:B------:R-:W-:-:S05]  /*0830*/  SHF.R.S32.HI R5, RZ, 0x6, R4 ;  /* 0x00000006ff057819 */ /* 0x000fca0000011404 */
[----:B-1----:R-:W-:-:S04]  /*0840*/  IMAD R4, R5, R12, RZ ;  /* 0x0000000c05047224 */ /* 0x002fc800078e02ff */
[----:B------:R-:W-:Y:S01]  /*0850*/  IMAD R3, R4, R13, RZ ;  /* 0x0000000d04037224 */ /* 0x000fe200078e02ff */
[----:B------:R-:W-:Y:S06]  /*0860*/  @!P0 BRA `(.L_x_10) ;  /* 0x0000005000f88947 */ /* 0x000fec0003800000 */
[----:B------:R-:W-:-:S13]  /*0870*/  ISETP.NE.AND P0, PT, R7, 0x1, PT ;  /* 0x000000010700780c */ /* 0x000fda0003f05270 */
[----:B------:R-:W-:Y:S05]  /*0880*/  @P0 EXIT ;  /* 0x000000000000094d */ /* 0x000fea0003800000 */
[----:B------:R-:W-:Y:S01]  /*0890*/  ISETP.GE.AND P0, PT, R3, 0x1, PT ;  /* 0x000000010300780c */ /* 0x000fe20003f06270 */
[----:B------:R-:W-:Y:S01]  /*08a0*/  UMOV UR4, URZ ;  /* 0x0000003f00047c82 */ /* 0x000fe20008000000 */
[----:B------:R-:W-:Y:S02]  /*08b0*/  CS2R R54, SRZ ;  /* 0x0000000000367805 */ /* 0x000fe4000001ff00 */
[----:B------:R-:W-:Y:S02]  /*08c0*/  CS2R R56, SRZ ;  /* 0x0000000000387805 */ /* 0x000fe4000001ff00 */
[----:B------:R-:W-:Y:S02]  /*08d0*/  CS2R R58, SRZ ;  /* 0x00000000003a7805 */ /* 0x000fe4000001ff00 */
[----:B------:R-:W-:Y:S02]  /*08e0*/  CS2R R60, SRZ ;  /* 0x00000000003c7805 */ /* 0x000fe4000001ff00 */
[----:B------:R-:W-:-:S02]  /*08f0*/  CS2R R62, SRZ ;  /* 0x00000000003e7805 */ /* 0x000fc4000001ff00 */
[----:B------:R-:W-:Y:S02]  /*0900*/  CS2R R64, SRZ ;  /* 0x0000000000407805 */ /* 0x000fe4000001ff00 */
        /* <DEDUP_REMOVED lines=25> */
[----:B------:R-:W-:Y:S01]  /*0aa0*/  CS2R R52, SRZ ;  /* 0x0000000000347805 */ /* 0x000fe2000001ff00 */
[----:B------:R-:W-:Y:S06]  /*0ab0*/  @!P0 BRA `(.L_x_11) ;  /* 0x0000000000a08947 */ /* 0x000fec0003800000 */
[----:B------:R-:W-:-:S04]  /*0ac0*/  LOP3.LUT R4, R2, 0x1, RZ, 0xfc, !PT ;  /* 0x0000000102047812 */ /* 0x000fc800078efcff */
[----:B------:R-:W-:-:S13]  /*0ad0*/  ISETP.NE.AND P1, PT, R4, 0x3, PT ;  /* 0x000000030400780c */ /* 0x000fda0003f25270 */
[----:B------:R-:W-:Y:S05]  /*0ae0*/  @!P1 BRA `(.L_x_12) ;  /* 0x0000000000049947 */ /* 0x000fea0003800000 */
[----:B------:R-:W-:Y:S01]  /*0af0*/  BPT.TRAP 0x1 ;  /* 0x000000040000795c */ /* 0x000fe20000300000 */
.L_x_12:
[----:B------:R-:W0:Y:S01]  /*0b00*/  S2UR UR5, SR_CgaCtaId ;  /* 0x00000000000579c3 */ /* 0x000e220000008800 */
[----:B------:R-:W-:Y:S01]  /*0b10*/  SHF.L.U32 R4, RZ, 0x1f, RZ ;  /* 0x0000001fff047819 */ /* 0x000fe200000006ff */
[----:B------:R-:W-:Y:S02]  /*0b20*/  UMOV UR4, 0x400 ;  /* 0x0000040000047882 */ /* 0x000fe40000000000 */
[----:B0-----:R-:W-:-:S12]  /*0b30*/  ULEA UR4, UR5, UR4, 0x18 ;  /* 0x0000000405047291 */ /* 0x001fd8000f8ec03f */
.L_x_13:
[----:B0-----:R-:W-:-:S04]  /*0b40*/  IMAD.U32 R5, RZ, RZ, UR4 ;  /* 0x00000004ff057e24 */ /* 0x001fc8000f8e00ff */
[----:B------:R0:W1:Y:S03]  /*0b50*/  SYNCS.PHASECHK.TRANS64.TRYWAIT P1, [R5+URZ+0x36000], R4 ;  /* 0x03600004050075a7 */ /* 0x000066000802017f */
[----:B-1----:R-:W-:Y:S05]  /*0b60*/  @!P1 NANOSLEEP.SYNCS 0x989680 ;  /* 0x009896800000995d */ /* 0x002fea0003900000 */
[----:B------:R-:W1:Y:S02]  /*0b70*/  @!P1 SYNCS.PHASECHK.TRANS64 P1, [R5+URZ+0x36000], R4 ;  /* 0x03600004050095a7 */ /* 0x000e64000802007f */
[----:B-1----:R-:W-:Y:S05]  /*0b80*/  @!P1 BRA `(.L_x_13) ;  /* 0xfffffffc00ec9947 */ /* 0x002fea000383ffff */
[----:B------:R-:W-:Y:S01]  /*0b90*/  UIADD3 UR5, UR4, 0x24000, URZ ;  /* 0x0002400004057890 */ /* 0x000fe2000fffe03f */
[----:B------:R-:W-:Y:S01]  /*0ba0*/  WARPGROUP.ARRIVE ;  /* 0x00000000000079c5 */ /* 0x000fe20000000000 */
[----:B------:R-:W-:Y:S02]  /*0bb0*/  USHF.R.U32.HI UR4, URZ, 0x4, UR4 ;  /* 0x000000043f047899 */ /* 0x000fe40008011604 */
[----:B------:R-:W-:Y:S02]  /*0bc0*/  USHF.R.U32.HI UR5, URZ, 0x4, UR5 ;  /* 0x000000043f057899 */ /* 0x000fe40008011605 */
[----:B------:R-:W-:Y:S02]  /*0bd0*/  ULOP3.LUT UR4, UR4, 0x3fff, URZ, 0xc0, !UPT ;  /* 0x00003fff04047892 */ /* 0x000fe4000f8ec03f */
[----:B------:R-:W-:Y:S02]  /*0be0*/  ULOP3.LUT UR5, UR5, 0x3fff, URZ, 0xc0, !UPT ;  /* 0x00003fff05057892 */ /* 0x000fe4000f8ec03f */
[----:B------:R-:W-:-:S02]  /*0bf0*/  ULOP3.LUT UR9, UR4, 0x10000, URZ, 0xfc, !UPT ;  /* 0x0001000004097892 */ /* 0x000fc4000f8efc3f */
[----:B------:R-:W-:Y:S02]  /*0c00*/  ULOP3.LUT UR10, UR5, 0x10000, URZ, 0xfc, !UPT ;  /* 0x00010000050a7892 */ /* 0x000fe4000f8efc3f */
[----:B------:R-:W-:Y:S01]  /*0c10*/  UIADD3 UR8, UR9, 0x100, URZ ;  /* 0x0000010009087890 */ /* 0x000fe2000fffe03f */
[----:B------:R-:W-:Y:S02]  /*0c20*/  UMOV UR5, 0x80000020 ;  /* 0x8000002000057882 */ /* 0x000fe40000000000 */
[----:B------:R-:W-:Y:S01]  /*0c30*/  UMOV UR4, UR9 ;  /* 0x0000000900047c82 */ /* 0x000fe20008000000 */
[----:B------:R-:W-:Y:S01]  /*0c40*/  UMOV UR7, 0x80000020 ;  /* 0x8000002000077882 */ /* 0x000fe20000000000 */
[----:B------:R-:W-:Y:S02]  /*0c50*/  UMOV UR6, UR10 ;  /* 0x0000000a00067c82 */ /* 0x000fe40008000000 */
[----:B------:R-:W-:Y:S01]  /*0c60*/  QGMMA.64x64x32.F32.E4M3.E4M3 R56, gdesc[UR4], RZ, !UPT ;  /* 0x00e00000043879f3 */ /* 0x000fe2000c7008ff */
[----:B------:R-:W-:Y:S01]  /*0c70*/  UMOV UR4, UR8 ;  /* 0x0000000800047c82 */ /* 0x000fe20008000000 */
[----:B------:R-:W-:Y:S01]  /*0c80*/  UMOV UR5, 0x80000020 ;  /* 0x8000002000057882 */ /* 0x000fe20000000000 */
[----:B------:R-:W-:Y:S01]  /*0c90*/  UIADD3 UR8, UR9, 0x102, URZ ;  /* 0x0000010209087890 */ /* 0x000fe2000fffe03f */
[----:B------:R-:W-:Y:S01]  /*0ca0*/  QGMMA.64x64x32.F32.E4M3.E4M3 R24, gdesc[UR4], RZ, !UPT ;  /* 0x00e00000041879f3 */ /* 0x000fe2000c7008ff */
[----:B------:R-:W-:-:S02]  /*0cb0*/  UIADD3 UR4, UR9, 0x2, URZ ;  /* 0x0000000209047890 */ /* 0x000fc4000fffe03f */
[----:B------:R-:W-:Y:S01]  /*0cc0*/  UIADD3 UR6, UR10, 0x2, URZ ;  /* 0x000000020a067890 */ /* 0x000fe2000fffe03f */
[----:B------:R-:W-:Y:S01]  /*0cd0*/  UMOV UR5, 0x80000020 ;  /* 0x8000002000057882 */ /* 0x000fe20000000000 */
[----:B------:R-:W-:-:S07]  /*0ce0*/  UMOV UR7, 0x80000020 ;  /* 0x8000002000077882 */ /* 0x000fce0000000000 */
[----:B------:R-:W-:Y:S01]  /*0cf0*/  QGMMA.64x64x32.F32.E4M3.E4M3 R56, gdesc[UR4], R56 ;  /* 0x00e00000043879f3 */ /* 0x000fe20008700838 */
[----:B------:R-:W-:Y:S01]  /*0d00*/  UMOV UR4, UR8 ;  /* 0x0000000800047c82 */ /* 0x000fe20008000000 */
[----:B------:R-:W-:Y:S02]  /*0d10*/  UMOV UR5, 0x80000020 ;  /* 0x8000002000057882 */ /* 0x000fe40000000000 */
[----:B------:R-:W-:Y:S01]  /*0d20*/  QGMMA.64x64x32.F32.E4M3.E4M3 R24, gdesc[UR4], R24, gsb0 ;  /* 0x00e00000041879f3 */ /* 0x000fe20008000818 */
[----:B------:R-:W-:-:S05]  /*0d30*/  UMOV UR4, 0x1 ;  /* 0x0000000100047882 */ /* 0x000fca0000000000 */
.L_x_11:
[----:B0-----:R-:W-:-:S05]  /*0d40*/  VIMNMX R4, R3, 0x1, PT ;  /* 0x0000000103047848 */ /* 0x001fca0003fe0100 */
[----:B------:R-:W-:-:S05]  /*0d50*/  IMAD.IADD R3, R3, 0x1, -R4 ;  /* 0x0000000103037824 */ /* 0x000fca00078e0a04 */
[----:B------:R-:W-:-:S13]  /*0d60*/  ISETP.GE.AND P1, PT, R3, 0x1, PT ;  /* 0x000000010300780c */ /* 0x000fda0003f26270 */
[----:B------:R-:W-:Y:S05]  /*0d70*/  @!P1 BRA `(.L_x_14) ;  /* 0x0000000400109947 */ /* 0x000fea0003800000 */
[----:B------:R-:W0:Y:S01]  /*0d80*/  S2UR UR6, SR_CgaCtaId ;  /* 0x00000000000679c3 */ /* 0x000e220000008800 */
[----:B------:R-:W-:Y:S01]  /*0d90*/  UMOV UR5, 0x400 ;  /* 0x0000040000057882 */ /* 0x000fe20000000000 */
[----:B------:R-:W-:Y:S01]  /*0da0*/  LOP3.LUT R9, R2, 0x1, RZ, 0xfc, !PT ;  /* 0x0000000102097812 */ /* 0x000fe200078efcff */
[----:B------:R-:W-:Y:S01]  /*0db0*/  IMAD.MOV.U32 R7, RZ, RZ, RZ ;  /* 0x000000ffff077224 */ /* 0x000fe200078e00ff */
[----:B------:R-:W-:Y:S01]  /*0dc0*/  UISETP.NE.U32.AND UP0, UPT, UR4, URZ, UPT ;  /* 0x0000003f0400728c */ /* 0x000fe2000bf05070 */
[----:B------:R-:W-:Y:S01]  /*0dd0*/  IMAD.MOV.U32 R4, RZ, RZ, R3 ;  /* 0x000000ffff047224 */ /* 0x000fe200078e0003 */
[----:B0-----:R-:W-:-:S04]  /*0de0*/  ULEA UR15, UR6, UR5, 0x18 ;  /* 0x00000005060f7291 */ /* 0x001fc8000f8ec03f */
[----:B------:R-:W-:Y:S02]  /*0df0*/  UIADD3 UR6, UR15, 0x24000, URZ ;  /* 0x000240000f067890 */ /* 0x000fe4000fffe03f */
[----:B------:R-:W-:Y:S02]  /*0e00*/  USHF.R.U32.HI UR5, URZ, 0x4, UR15 ;  /* 0x000000043f057899 */ /* 0x000fe4000801160f */
[----:B------:R-:W-:Y:S02]  /*0e10*/  USHF.R.U32.HI UR6, URZ, 0x4, UR6 ;  /* 0x000000043f067899 */ /* 0x000fe40008011606 */
[----:B------:R-:W-:Y:S02]  /*0e20*/  ULOP3.LUT UR5, UR5, 0x3fff, URZ, 0xc0, !UPT ;  /* 0x00003fff05057892 */ /* 0x000fe4000f8ec03f */
[----:B------:R-:W-:Y:S02]  /*0e30*/  ULOP3.LUT UR6, UR6, 0x3fff, URZ, 0xc0, !UPT ;  /* 0x00003fff06067892 */ /* 0x000fe4000f8ec03f */
[----:B------:R-:W-:-:S02]  /*0e40*/  ULOP3.LUT UR16, UR5, 0x10000, URZ, 0xfc, !UPT ;  /* 0x0001000005107892 */ /* 0x000fc4000f8efc3f */
[----:B------:R-:W-:Y:S01]  /*0e50*/  ULOP3.LUT UR17, UR6, 0x10000, URZ, 0xfc, !UPT ;  /* 0x0001000006117892 */ /* 0x000fe2000f8efc3f */
[----:B------:R-:W-:-:S11]  /*0e60*/  UMOV UR5, URZ ;  /* 0x0000003f00057c82 */ /* 0x000fd60008000000 */
.L_x_19:
[----:B------:R-:W-:-:S13]  /*0e70*/  ISETP.NE.AND P2, PT, R9, 0x3, PT ;  /* 0x000000030900780c */ /* 0x000fda0003f45270 */
[----:B0-----:R-:W-:Y:S05]  /*0e80*/  @!P2 BRA `(.L_x_15) ;  /* 0x000000000004a947 */ /* 0x001fea0003800000 */
[----:B------:R-:W-:Y:S01]  /*0e90*/  BPT.TRAP 0x1 ;  /* 0x000000040000795c */ /* 0x000fe20000300000 */
.L_x_15:
[----:B------:R-:W-:Y:S01]  /*0ea0*/  SHF.L.U32 R5, R7, 0x1f, RZ ;  /* 0x0000001f07057819 */ /* 0x000fe200000006ff */
[----:B------:R-:W-:-:S12]  /*0eb0*/  ULEA UR6, UR4, UR15, 0x3 ;  /* 0x0000000f04067291 */ /* 0x000fd8000f8e183f */
.L_x_16:
[----:B0-----:R-:W-:-:S04]  /*0ec0*/  IMAD.U32 R6, RZ, RZ, UR6 ;  /* 0x00000006ff067e24 */ /* 0x001fc8000f8e00ff */
[----:B------:R0:W1:Y:S03]  /*0ed0*/  SYNCS.PHASECHK.TRANS64.TRYWAIT P1, [R6+URZ+0x36000], R5 ;  /* 0x03600005060075a7 */ /* 0x000066000802017f */
[----:B-1----:R-:W-:Y:S05]  /*0ee0*/  @!P1 NANOSLEEP.SYNCS 0x989680 ;  /* 0x009896800000995d */ /* 0x002fea0003900000 */
[----:B------:R-:W1:Y:S02]  /*0ef0*/  @!P1 SYNCS.PHASECHK.TRANS64 P1, [R6+URZ+0x36000], R5 ;  /* 0x03600005060095a7 */ /* 0x000e64000802007f */
[----:B-1----:R-:W-:Y:S05]  /*0f00*/  @!P1 BRA `(.L_x_16) ;  /* 0xfffffffc00ec9947 */ /* 0x002fea000383ffff */
[----:B------:R-:W-:Y:S01]  /*0f10*/  ULEA UR7, UR4, UR16, 0x9 ;  /* 0x0000001004077291 */ /* 0x000fe2000f8e483f */
[----:B------:R-:W-:Y:S01]  /*0f20*/  WARPGROUP.ARRIVE ;  /* 0x00000000000079c5 */ /* 0x000fe20000000000 */
[----:B------:R-:W-:Y:S02]  /*0f30*/  ULEA UR6, UR4, UR17, 0x8 ;  /* 0x0000001104067291 */ /* 0x000fe4000f8e403f */
[----:B------:R-:W-:Y:S01]  /*0f40*/  UIADD3 UR14, UR7, 0x100, URZ ;  /* 0x00000100070e7890 */ /* 0x000fe2000fffe03f */
[----:B------:R-:W-:Y:S02]  /*0f50*/  UMOV UR11, 0x80000020 ;  /* 0x80000020000b7882 */ /* 0x000fe40000000000 */
[----:B------:R-:W-:Y:S01]  /*0f60*/  UMOV UR8, UR7 ;  /* 0x0000000700087c82 */ /* 0x000fe20008000000 */
[----:B------:R-:W-:Y:S01]  /*0f70*/  UMOV UR9, 0x80000020 ;  /* 0x8000002000097882 */ /* 0x000fe20000000000 */
[----:B------:R-:W-:Y:S02]  /*0f80*/  UMOV UR10, UR6 ;  /* 0x00000006000a7c82 */ /* 0x000fe40008000000 */
[----:B------:R-:W-:Y:S01]  /*0f90*/  QGMMA.64x64x32.F32.E4M3.E4M3 R56, gdesc[UR8], R56, UP0 ;  /* 0x00e00000083879f3 */ /* 0x000fe2000bf00838 */
[----:B------:R-:W-:Y:S01]  /*0fa0*/  UMOV UR8, UR14 ;  /* 0x0000000e00087c82 */ /* 0x000fe20008000000 */
[----:B------:R-:W-:-:S02]  /*0fb0*/  UMOV UR9, 0x80000020 ;  /* 0x8000002000097882 */ /* 0x000fc40000000000 */
[----:B------:R-:W-:Y:S01]  /*0fc0*/  QGMMA.64x64x32.F32.E4M3.E4M3 R24, gdesc[UR8], R24, UP0 ;  /* 0x00e00000081879f3 */ /* 0x000fe2000bf00818 */
[----:B------:R-:W-:Y:S02]  /*0fd0*/  UIADD3 UR10, UR6, 0x2, URZ ;  /* 0x00000002060a7890 */ /* 0x000fe4000fffe03f */
[----:B------:R-:W-:Y:S02]  /*0fe0*/  UIADD3 UR8, UR7, 0x2, URZ ;  /* 0x0000000207087890 */ /* 0x000fe4000fffe03f */
[----:B------:R-:W-:Y:S01]  /*0ff0*/  UIADD3 UR7, UR7, 0x102, URZ ;  /* 0x0000010207077890 */ /* 0x000fe2000fffe03f */
[----:B------:R-:W-:Y:S01]  /*1000*/  UMOV UR11, 0x80000020 ;  /* 0x80000020000b7882 */ /* 0x000fe20000000000 */
[----:B------:R-:W-:-:S05]  /*1010*/  UMOV UR9, 0x80000020 ;  /* 0x8000002000097882 */ /* 0x000fca0000000000 */
[----:B------:R-:W-:Y:S01]  /*1020*/  QGMMA.64x64x32.F32.E4M3.E4M3 R56, gdesc[UR8], R56 ;  /* 0x00e00000083879f3 */ /* 0x000fe20008700838 */
[----:B------:R-:W-:Y:S01]  /*1030*/  UMOV UR8, UR7 ;  /* 0x0000000700087c82 */ /* 0x000fe20008000000 */
[----:B------:R-:W-:Y:S02]  /*1040*/  UMOV UR9, 0x80000020 ;  /* 0x8000002000097882 */ /* 0x000fe40000000000 */
[----:B------:R-:W-:Y:S03]  /*1050*/  QGMMA.64x64x32.F32.E4M3.E4M3 R24, gdesc[UR8], R24, gsb0 ;  /* 0x00e00000081879f3 */ /* 0x000fe60008000818 */
[----:B------:R-:W-:Y:S02]  /*1060*/  WARPGROUP.DEPBAR.LE gsb0, 0x1 ;  /* 0x00008000000079c5 */ /* 0x000fe40000010100 */
[----:B------:R-:W-:Y:S05]  /*1070*/  @!P2 BRA `(.L_x_17) ;  /* 0x000000000004a947 */ /* 0x000fea0003800000 */
[----:B------:R-:W-:Y:S01]  /*1080*/  BPT.TRAP 0x1 ;  /* 0x000000040000795c */ /* 0x000fe20000300000 */
.L_x_17:
[----:B------:R-:W-:Y:S01]  /*1090*/  ULEA UR6, UR5, UR15, 0x3 ;  /* 0x0000000f05067291 */ /* 0x000fe2000f8e183f */
[----:B------:R-:W-:-:S03]  /*10a0*/  ISETP.GT.U32.AND P1, PT, R2, 0x1, PT ;  /* 0x000000010200780c */ /* 0x000fc60003f24070 */
[----:B------:R-:W-:-:S04]  /*10b0*/  UIADD3 UR6, UR6, 0x36090, URZ ;  /* 0x0003609006067890 */ /* 0x000fc8000fffe03f */
[----:B------:R-:W-:-:S09]  /*10c0*/  UPRMT UR6, URZ, 0x654, UR6 ;  /* 0x000006543f067896 */ /* 0x000fd20008000006 */
[----:B------:R-:W-:Y:S01]  /*10d0*/  SYNCS.ARRIVE.TRANS64.RED.A1T0 RZ, [UR6], RZ ;  /* 0x000000ffffff79a7 */ /* 0x000fe20008100406 */
[----:B------:R-:W-:Y:S05]  /*10e0*/  @P1 BRA `(.L_x_18) ;  /* 0x0000000000041947 */ /* 0x000fea0003800000 */
[----:B------:R-:W-:Y:S01]  /*10f0*/  BPT.TRAP 0x1 ;  /* 0x000000040000795c */ /* 0x000fe20000300000 */
.L_x_18:
[----:B------:R-:W-:Y:S01]  /*1100*/  UIADD3 UR4, UR4, 0x1, URZ ;  /* 0x0000000104047890 */ /* 0x000fe2000fffe03f */
[C---:B------:R-:W-:Y:S01]  /*1110*/  ISETP.GT.AND P1, PT, R4.reuse, 0x1, PT ;  /* 0x000000010400780c */ /* 0x040fe20003f24270 */
[----:B------:R-:W-:Y:S01]  /*1120*/  UIADD3 UR5, UR5, 0x1, URZ ;  /* 0x0000000105057890 */ /* 0x000fe2000fffe03f */
[----:B------:R-:W-:Y:S01]  /*1130*/  VIADD R4, R4, 0xffffffff ;  /* 0xffffffff04047836 */ /* 0x000fe20000000000 */
[----:B------:R-:W-:Y:S02]  /*1140*/  UISETP.NE.AND UP0, UPT, UR4, 0x12, UPT ;  /* 0x000000120400788c */ /* 0x000fe4000bf05270 */
[----:B------:R-:W-:Y:S02]  /*1150*/  UISETP.NE.AND UP1, UPT, UR5, 0x12, UPT ;  /* 0x000000120500788c */ /* 0x000fe4000bf25270 */
[----:B------:R-:W-:Y:S02]  /*1160*/  USEL UR6, URZ, 0x1, UP0 ;  /* 0x000000013f067887 */ /* 0x000fe40008000000 */
[----:B------:R-:W-:-:S02]  /*1170*/  USEL UR4, UR4, URZ, UP0 ;  /* 0x0000003f04047287 */ /* 0x000fc40008000000 */
[----:B------:R-:W-:Y:S02]  /*1180*/  USEL UR5, UR5, URZ, UP1 ;  /* 0x0000003f05057287 */ /* 0x000fe40008800000 */
[----:B------:R-:W-:Y:S01]  /*1190*/  UPLOP3.LUT UP0, UPT, UPT, UPT, UPT, 0x80, 0x0 ;  /* 0x000000000000789c */ /* 0x000fe20003f0f070 */
[----:B------:R-:W-:Y:S01]  /*11a0*/  LOP3.LUT R7, R7, UR6, RZ, 0x3c, !PT ;  /* 0x0000000607077c12 */ /* 0x000fe2000f8e3cff */
[----:B------:R-:W-:Y:S09]  /*11b0*/  @P1 BRA `(.L_x_19) ;  /* 0xfffffffc002c1947 */ /* 0x000ff2000383ffff */
.L_x_14:
[----:B------:R-:W-:Y:S02]  /*11c0*/  WARPGROUP.DEPBAR.LE gsb0, 0x0 ;  /* 0x00008000000079c5 */ /* 0x000fe40000010000 */
[----:B------:R-:W-:Y:S05]  /*11d0*/  @!P0 BRA `(.L_x_20) ;  /* 0x0000000000448947 */ /* 0x000fea0003800000 */
[----:B------:R-:W-:-:S04]  /*11e0*/  LOP3.LUT R4, R2, 0x1, RZ, 0xfc, !PT ;  /* 0x0000000102047812 */ /* 0x000fc800078efcff */
[----:B------:R-:W-:-:S13]  /*11f0*/  ISETP.NE.AND P0, PT, R4, 0x3, PT ;  /* 0x000000030400780c */ /* 0x000fda0003f05270 */
[----:B------:R-:W-:Y:S05]  /*1200*/  @!P0 BRA `(.L_x_21) ;  /* 0x0000000000048947 */ /* 0x000fea0003800000 */
[----:B------:R-:W-:Y:S01]  /*1210*/  BPT.TRAP 0x1 ;  /* 0x000000040000795c */ /* 0x000fe20000300000 */
.L_x_21:
[----:B0-----:R-:W0:Y:S01]  /*1220*/  S2R R6, SR_CgaCtaId ;  /* 0x0000000000067919 */ /* 0x001e220000008800 */
[----:B------:R-:W-:Y:S01]  /*1230*/  IMAD.WIDE.U32 R4, R3, 0x38e38e39, RZ ;  /* 0x38e38e3903047825 */ /* 0x000fe200078e00ff */
[----:B------:R-:W-:-:S04]  /*1240*/  ISETP.GT.U32.AND P0, PT, R2, 0x1, PT ;  /* 0x000000010200780c */ /* 0x000fc80003f04070 */
[----:B------:R-:W-:Y:S02]  /*1250*/  SHF.R.U32.HI R4, RZ, 0x2, R5 ;  /* 0x00000002ff047819 */ /* 0x000fe40000011605 */
[----:B------:R-:W-:-:S03]  /*1260*/  MOV R5, 0x400 ;  /* 0x0000040000057802 */ /* 0x000fc60000000f00 */
[----:B------:R-:W-:Y:S01]  /*1270*/  IMAD R3, R4, -0x12, R3 ;  /* 0xffffffee04037824 */ /* 0x000fe200078e0203 */
[----:B0-----:R-:W-:-:S05]  /*1280*/  LEA R6, R6, R5, 0x18 ;  /* 0x0000000506067211 */ /* 0x001fca00078ec0ff */
[----:B------:R-:W-:-:S04]  /*1290*/  IMAD R3, R3, 0x8, R6 ;  /* 0x0000000803037824 */ /* 0x000fc800078e0206 */
[----:B------:R-:W-:-:S05]  /*12a0*/  VIADD R3, R3, 0x36090 ;  /* 0x0003609003037836 */ /* 0x000fca0000000000 */
[----:B------:R-:W-:-:S04]  /*12b0*/  PRMT R3, RZ, 0x654, R3 ;  /* 0x00000654ff037816 */ /* 0x000fc80000000003 */
[----:B------:R1:W-:Y:S01]  /*12c0*/  SYNCS.ARRIVE.TRANS64.RED.A1T0 RZ, [R3+URZ], RZ ;  /* 0x000000ff03ff79a7 */ /* 0x0003e2000810043f */
[----:B------:R-:W-:Y:S05]  /*12d0*/  @P0 BRA `(.L_x_20) ;  /* 0x0000000000040947 */ /* 0x000fea0003800000 */
[----:B------:R-:W-:Y:S01]  /*12e0*/  BPT.TRAP 0x1 ;  /* 0x000000040000795c */ /* 0x000fe20000300000 */
.L_x_20:
[----:B-1----:R-:W1:Y:S01]  /*12f0*/  S2R R3, SR_TID.X ;  /* 0x0000000000037919 */ /* 0x002e620000002100 */
[----:B------:R-:W-:Y:S01]  /*1300*/  ULDC.64 UR4, c[0x0][0x280] ;  /* 0x0000a00000047ab9 */ /* 0x000fe20000000a00 */
[----:B------:R-:W2:Y:S01]  /*1310*/  S2R R9, SR_CTAID.Y ;  /* 0x0000000000097919 */ /* 0x000ea20000002600 */
[----:B------:R-:W4:Y:S01]  /*1320*/  S2R R7, SR_CTAID.X ;  /* 0x0000000000077919 */ /* 0x000f220000002500 */
[----:B-1----:R-:W-:-:S04]  /*1330*/  SHF.R.S32.HI R2, RZ, 0x1f, R3 ;  /* 0x0000001fff027819 */ /* 0x002fc80000011403 */
[----:B------:R-:W-:Y:S01]  /*1340*/  LEA.HI R2, R2, R3, RZ, 0x7 ;  /* 0x0000000302027211 */ /* 0x000fe200078f38ff */
[----:B--2---:R-:W-:-:S03]  /*1350*/  IMAD.SHL.U32 R9, R9, 0x40, RZ ;  /* 0x0000004009097824 */ /* 0x004fc600078e00ff */
[----:B------:R-:W-:Y:S01]  /*1360*/  LOP3.LUT R2, R2, 0xffffff80, RZ, 0xc0, !PT ;  /* 0xffffff8002027812 */ /* 0x000fe200078ec0ff */
[----:B----4-:R-:W-:Y:S01]  /*1370*/  IMAD.SHL.U32 R12, R7, 0x80, RZ ;  /* 0x00000080070c7824 */ /* 0x010fe200078e00ff */
[----:B------:R-:W-:-:S03]  /*1380*/  ISETP.GE.AND P0, PT, R9, UR5, PT ;  /* 0x0000000509007c0c */ /* 0x000fc6000bf06270 */
[----:B------:R-:W-:Y:S01]  /*1390*/  IMAD.IADD R2, R3, 0x1, -R2 ;  /* 0x0000000103027824 */ /* 0x000fe200078e0a02 */
[----:B------:R-:W-:-:S04]  /*13a0*/  ISETP.GE.OR P0, PT, R12, UR4, P0 ;  /* 0x000000040c007c0c */ /* 0x000fc80008706670 */
[----:B------:R-:W-:-:S04]  /*13b0*/  SHF.R.S32.HI R3, RZ, 0x1f, R2 ;  /* 0x0000001fff037819 */ /* 0x000fc80000011402 */
[----:B------:R-:W-:-:S04]  /*13c0*/  LEA.HI R4, R3, R2, RZ, 0x2 ;  /* 0x0000000203047211 */ /* 0x000fc800078f10ff */
[--C-:B------:R-:W-:Y:S02]  /*13d0*/  SHF.R.S32.HI R14, RZ, 0x2, R4.reuse ;  /* 0x00000002ff0e7819 */ /* 0x100fe40000011404 */
[----:B0-----:R-:W-:-:S04]  /*13e0*/  SHF.R.S32.HI R5, RZ, 0x1f, R4 ;  /* 0x0000001fff057819 */ /* 0x001fc80000011404 */
[----:B------:R-:W-:Y:S01]  /*13f0*/  LEA.HI R5, R5, R14, RZ, 0x3 ;  /* 0x0000000e05057211 */ /* 0x000fe200078f18ff */
[----:B------:R-:W-:Y:S06]  /*1400*/  @P0 EXIT ;  /* 0x000000000000094d */ /* 0x000fec0003800000 */
[----:B------:R-:W-:Y:S01]  /*1410*/  LOP3.LUT R15, R5, 0xfffffff8, RZ, 0xc0, !PT ;  /* 0xfffffff8050f7812 */ /* 0x000fe200078ec0ff */
[----:B------:R-:W0:Y:S01]  /*1420*/  LDC.64 R10, c[0x0][0x5d0] ;  /* 0x00017400ff0a7b82 */ /* 0x000e220000000a00 */
[----:B------:R-:W-:Y:S02]  /*1430*/  LOP3.LUT R5, R4, 0x7ffffffc, RZ, 0xc0, !PT ;  /* 0x7ffffffc04057812 */ /* 0x000fe400078ec0ff */
[----:B------:R-:W-:Y:S01]  /*1440*/  LEA.HI R4, R3, R2, RZ, 0x5 ;  /* 0x0000000203047211 */ /* 0x000fe200078f28ff */
[----:B------:R-:W-:Y:S02]  /*1450*/  IMAD.IADD R14, R14, 0x1, -R15 ;  /* 0x000000010e0e7824 */ /* 0x000fe400078e0a0f */
[----:B------:R-:W-:-:S03]  /*1460*/  IMAD.IADD R5, R2, 0x1, -R5 ;  /* 0x0000000102057824 */ /* 0x000fc600078e0a05 */
[--C-:B------:R-:W-:Y:S01]  /*1470*/  SHF.R.S32.HI R15, RZ, 0x1f, R14.reuse ;  /* 0x0000001fff0f7819 */ /* 0x100fe2000001140e */
[----:B------:R-:W-:Y:S02]  /*1480*/  IMAD.SHL.U32 R6, R5, 0x2, RZ ;  /* 0x0000000205067824 */ /* 0x000fe400078e00ff */
[----:B------:R-:W-:Y:S01]  /*1490*/  IMAD.WIDE R2, R7, 0x80, R14 ;  /* 0x0000008007027825 */ /* 0x000fe200078e020e */
[----:B------:R-:W-:Y:S02]  /*14a0*/  SHF.R.S32.HI R7, RZ, 0x5, R4 ;  /* 0x00000005ff077819 */ /* 0x000fe40000011404 */
[----:B------:R-:W-:Y:S02]  /*14b0*/  SHF.R.S32.HI R16, RZ, 0x1f, R6 ;  /* 0x0000001fff107819 */ /* 0x000fe40000011406 */
[----:B------:R-:W-:Y:S01]  /*14c0*/  IADD3 R4, P0, R9, R6, RZ ;  /* 0x0000000609047210 */ /* 0x000fe20007f1e0ff */
[----:B------:R-:W-:-:S03]  /*14d0*/  IMAD.WIDE R2, R7, 0x10, R2 ;  /* 0x0000001007027825 */ /* 0x000fc600078e0202 */
[----:B------:R-:W-:Y:S01]  /*14e0*/  LEA.HI.X.SX32 R5, R9, R16, 0x1, P0 ;  /* 0x0000001009057211 */ /* 0x000fe200000f0eff */
[----:B------:R-:W-:Y:S01]  /*14f0*/  IMAD R13, R7, -0x10, -R12 ;  /* 0xfffffff0070d7824 */ /* 0x000fe200078e0a0c */
[----:B------:R-:W-:Y:S01]  /*1500*/  IADD3 R9, -R6, UR5, -R9 ;  /* 0x0000000506097c10 */ /* 0x000fe2000fffe909 */
[-C--:B0-----:R-:W-:Y:S01]  /*1510*/  IMAD R12, R3, R10.reuse, RZ ;  /* 0x0000000a030c7224 */ /* 0x081fe200078e02ff */
[----:B------:R-:W-:Y:S01]  /*1520*/  SHF.L.U64.HI R18, R10, 0x6, R11 ;  /* 0x000000060a127819 */ /* 0x000fe2000001020b */
[C---:B------:R-:W-:Y:S01]  /*1530*/  IMAD.WIDE.U32 R6, R2.reuse, R10, R4 ;  /* 0x0000000a02067225 */ /* 0x040fe200078e0004 */
[----:B------:R-:W-:Y:S01]  /*1540*/  IADD3 R14, R13, UR4, -R14 ;  /* 0x000000040d0e7c10 */ /* 0x000fe2000fffe80e */
[----:B------:R-:W-:Y:S02]  /*1550*/  ULDC.64 UR4, c[0x0][0x5c8] ;  /* 0x0001720000047ab9 */ /* 0x000fe40000000a00 */
[----:B------:R-:W-:Y:S01]  /*1560*/  IMAD R15, R2, R11, R12 ;  /* 0x0000000b020f7224 */ /* 0x000fe200078e020c */
[C---:B------:R-:W-:Y:S01]  /*1570*/  LEA R16, P3, R10.reuse, R6, 0x3 ;  /* 0x000000060a107211 */ /* 0x040fe200078618ff */
[----:B------:R-:W-:Y:S01]  /*1580*/  IMAD.SHL.U32 R13, R10, 0x40, RZ ;  /* 0x000000400a0d7824 */ /* 0x000fe200078e00ff */
[----:B------:R-:W-:Y:S01]  /*1590*/  IADD3 R12, P0, R6, UR4, RZ ;  /* 0x00000004060c7c10 */ /* 0x000fe2000ff1e0ff */
[----:B------:R-:W-:-:S03]  /*15a0*/  IMAD.IADD R7, R7, 0x1, R15 ;  /* 0x0000000107077824 */ /* 0x000fc600078e020f */
[----:B------:R-:W-:Y:S02]  /*15b0*/  IADD3 R6, P1, P2, R6, UR4, R13 ;  /* 0x0000000406067c10 */ /* 0x000fe4000fa3e00d */
[----:B------:R-:W-:Y:S02]  /*15c0*/  LEA.HI.X R11, R10, R7, R11, 0x3, P3 ;  /* 0x000000070a0b7211 */ /* 0x000fe400018f1c0b */
[----:B---3-5:R-:W-:Y:S02]  /*15d0*/  FSETP.NEU.AND P3, PT, R0, RZ, PT ;  /* 0x000000ff0000720b */ /* 0x028fe40003f6d000 */
[C---:B------:R-:W-:Y:S02]  /*15e0*/  IADD3 R10, P5, P6, R16.reuse, UR4, R13 ;  /* 0x00000004100a7c10 */ /* 0x040fe4000febe00d */
[----:B------:R-:W-:Y:S02]  /*15f0*/  IADD3 R16, P4, R16, UR4, RZ ;  /* 0x0000000410107c10 */ /* 0x000fe4000ff9e0ff */
[----:B------:R-:W-:-:S02]  /*1600*/  IADD3.X R13, R7, UR5, RZ, P0, !PT ;  /* 0x00000005070d7c10 */ /* 0x000fc400087fe4ff */
[----:B------:R-:W-:Y:S02]  /*1610*/  IADD3.X R17, R11, UR5, RZ, P4, !PT ;  /* 0x000000050b117c10 */ /* 0x000fe4000a7fe4ff */
[--C-:B------:R-:W-:Y:S02]  /*1620*/  IADD3.X R7, R7, UR5, R18.reuse, P1, P2 ;  /* 0x0000000507077c10 */ /* 0x100fe40008fe4412 */
[----:B------:R-:W-:Y:S01]  /*1630*/  IADD3.X R11, R11, UR5, R18, P5, P6 ;  /* 0x000000050b0b7c10 */ /* 0x000fe2000afec412 */
[----:B------:R-:W-:Y:S06]  /*1640*/  @!P3 BRA `(.L_x_22) ;  /* 0x000000340068b947 */ /* 0x000fec0003800000 */
[----:B------:R-:W-:Y:S01]  /*1650*/  ISETP.GE.AND P1, PT, R14, 0x1, PT ;  /* 0x000000010e00780c */ /* 0x000fe20003f26270 */
[----:B------:R-:W-:Y:S01]  /*1660*/  ULDC.64 UR4, c[0x0][0x5b0] ;  /* 0x00016c0000047ab9 */ /* 0x000fe20000000a00 */
[----:B------:R-:W-:Y:S01]  /*1670*/  ULDC.64 UR6, c[0x0][0x5a8] ;  /* 0x00016a0000067ab9 */ /* 0x000fe20000000a00 */
[----:B------:R-:W-:Y:S01]  /*1680*/  IMAD R15, R3, UR4, RZ ;  /* 0x00000004030f7c24 */ /* 0x000fe2000f8e02ff */
[----:B------:R-:W-:Y:S01]  /*1690*/  ISETP.LT.OR P0, PT, R9, 0x1, !P1 ;  /* 0x000000010900780c */ /* 0x000fe20004f01670 */
[C---:B------:R-:W-:Y:S01]  /*16a0*/  IMAD.WIDE.U32 R18, R2.reuse, UR4, R4 ;  /* 0x0000000402127c25 */ /* 0x040fe2000f8e0004 */
[----:B------:R-:W-:Y:S03]  /*16b0*/  BSSY B0, `(.L_x_23) ;  /* 0x0000007000007945 */ /* 0x000fe60003800000 */
[----:B------:R-:W-:Y:S01]  /*16c0*/  IMAD R15, R2, UR5, R15 ;  /* 0x00000005020f7c24 */ /* 0x000fe2000f8e020f */
[----:B------:R-:W-:-:S04]  /*16d0*/  IADD3 R18, P2, R18, UR6, RZ ;  /* 0x0000000612127c10 */ /* 0x000fc8000ff5e0ff */
[--C-:B------:R-:W-:Y:S02]  /*16e0*/  IADD3.X R19, R19, UR7, R15.reuse, P2, !PT ;  /* 0x0000000713137c10 */ /* 0x100fe400097fe40f */
[----:B------:R-:W-:Y:S01]  /*16f0*/  PRMT R15, RZ, 0x7610, R15 ;  /* 0x00007610ff0f7816 */ /* 0x000fe2000000000f */
[----:B------:R-:W-:Y:S06]  /*1700*/  @P0 BRA `(.L_x_24) ;  /* 0x0000000000040947 */ /* 0x000fec0003800000 */
[----:B------:R0:W5:Y:S02]  /*1710*/  LDG.E.U8 R15, desc[UR12][R18.64] ;  /* 0x0000000c120f7981 */ /* 0x000164000c1e1100 */
.L_x_24:
[----:B------:R-:W-:Y:S05]  /*1720*/  BSYNC B0 ;  /* 0x0000000000007941 */ /* 0x000fea0003800000 */
.L_x_23:
[----:B-----5:R-:W-:Y:S01]  /*1730*/  LOP3.LUT R15, R15, 0xff, RZ, 0xc0, !PT ;  /* 0x000000ff0f0f7812 */ /* 0x020fe200078ec0ff */
[----:B------:R-:W-:Y:S01]  /*1740*/  BSSY B0, `(.L_x_25) ;  /* 0x000000b000007945 */ /* 0x000fe20003800000 */
[----:B------:R-:W-:Y:S02]  /*1750*/  ISETP.LT.OR P2, PT, R9, 0x2, !P1 ;  /* 0x000000020900780c */ /* 0x000fe40004f41670 */
[----:B------:R-:W-:-:S05]  /*1760*/  F2FP.F16.E4M3.UNPACK_B R15, R15 ;  /* 0x0000000fff0f723e */ /* 0x000fca00020006ff */
[----:B------:R-:W-:-:S05]  /*1770*/  HADD2.F32 R15, -RZ, R15.H0_H0 ;  /* 0x2000000fff0f7230 */ /* 0x000fca0000004100 */
[----:B------:R-:W-:-:S04]  /*1780*/  FMUL R15, R15, R0 ;  /* 0x000000000f0f7220 */ /* 0x000fc80000400000 */
[----:B------:R-:W-:-:S05]  /*1790*/  FFMA R15, R56, R8, R15 ;  /* 0x00000008380f7223 */ /* 0x000fca000000000f */
[----:B------:R-:W-:Y:S02]  /*17a0*/  F2FP.SATFINITE.E4M3.F32.PACK_AB_MERGE_C R21, RZ, R15, RZ ;  /* 0x0000000fff15723e */ /* 0x000fe400048070ff */
[----:B------:R-:W-:-:S03]  /*17b0*/  PRMT R15, RZ, 0x7610, R15 ;  /* 0x00007610ff0f7816 */ /* 0x000fc6000000000f */
[----:B------:R1:W-:Y:S01]  /*17c0*/  @!P0 STG.E.U8 desc[UR12][R12.64], R21 ;  /* 0x000000150c008986 */ /* 0x0003e2000c10110c */
[----:B------:R-:W-:Y:S05]  /*17d0*/  @P2 BRA `(.L_x_26) ;  /* 0x0000000000042947 */ /* 0x000fea0003800000 */
[----:B------:R2:W5:Y:S02]  /*17e0*/  LDG.E.U8 R15, desc[UR12][R18.64+0x1] ;  /* 0x0000010c120f7981 */ /* 0x000564000c1e1100 */
.L_x_26:
[----:B------:R-:W-:Y:S05]  /*17f0*/  BSYNC B0 ;  /* 0x0000000000007941 */ /* 0x000fea0003800000 */
.L_x_25:
[----:B-----5:R-:W-:Y:S01]  /*1800*/  LOP3.LUT R15, R15, 0xff, RZ, 0xc0, !PT ;  /* 0x000000ff0f0f7812 */ /* 0x020fe200078ec0ff */
[----:B------:R-:W-:Y:S01]  /*1810*/  BSSY B0, `(.L_x_27) ;  /* 0x0000013000007945 */ /* 0x000fe20003800000 */
[----:B------:R-:W-:Y:S02]  /*1820*/  IADD3 R23, P0, R2, 0x8, RZ ;  /* 0x0000000802177810 */ /* 0x000fe40007f1e0ff */
[----:B------:R-:W-:-:S03]  /*1830*/  F2FP.F16.E4M3.UNPACK_B R15, R15 ;  /* 0x0000000fff0f723e */ /* 0x000fc600020006ff */
[----:B------:R-:W-:Y:S01]  /*1840*/  IMAD.X R56, RZ, RZ, R3, P0 ;  /* 0x000000ffff387224 */ /* 0x000fe200000e0603 */
[----:B------:R-:W-:Y:S01]  /*1850*/  ISETP.GE.AND P0, PT, R14, 0x9, PT ;  /* 0x000000090e00780c */ /* 0x000fe20003f06270 */
[----:B------:R-:W-:Y:S02]  /*1860*/  HADD2.F32 R15, -RZ, R15.H0_H0 ;  /* 0x2000000fff0f7230 */ /* 0x000fe40000004100 */
[----:B-1----:R-:W-:Y:S01]  /*1870*/  IMAD.WIDE.U32 R20, R23, UR4, R4 ;  /* 0x0000000417147c25 */ /* 0x002fe2000f8e0004 */
[----:B------:R-:W-:-:S03]  /*1880*/  ISETP.LT.OR P3, PT, R9, 0x1, !P0 ;  /* 0x000000010900780c */ /* 0x000fc60004761670 */
[----:B------:R-:W-:Y:S01]  /*1890*/  FMUL R22, R15, R0 ;  /* 0x000000000f167220 */ /* 0x000fe20000400000 */
[----:B------:R-:W-:Y:S01]  /*18a0*/  IMAD R56, R56, UR4, RZ ;  /* 0x0000000438387c24 */ /* 0x000fe2000f8e02ff */
[----:B------:R-:W-:Y:S02]  /*18b0*/  IADD3 R20, P4, R20, UR6, RZ ;  /* 0x0000000614147c10 */ /* 0x000fe4000ff9e0ff */
[----:B------:R-:W-:Y:S01]  /*18c0*/  FFMA R22, R57, R8, R22 ;  /* 0x0000000839167223 */ /* 0x000fe20000000016 */
[----:B------:R-:W-:Y:S01]  /*18d0*/  IMAD R23, R23, UR5, R56 ;  /* 0x0000000517177c24 */ /* 0x000fe2000f8e0238 */
[----:B------:R-:W-:-:S03]  /*18e0*/  PRMT R15, RZ, 0x7610, R15 ;  /* 0x00007610ff0f7816 */ /* 0x000fc6000000000f */
[----:B------:R-:W-:Y:S02]  /*18f0*/  F2FP.SATFINITE.E4M3.F32.PACK_AB_MERGE_C R57, RZ, R22, RZ ;  /* 0x00000016ff39723e */ /* 0x000fe400048070ff */
[----:B------:R-:W-:-:S03]  /*1900*/  IADD3.X R21, R21, UR7, R23, P4, !PT ;  /* 0x0000000715157c10 */ /* 0x000fc6000a7fe417 */
[----:B------:R1:W-:Y:S01]  /*1910*/  @!P2 STG.E.U8 desc[UR12][R12.64+0x1], R57 ;  /* 0x000001390c00a986 */ /* 0x0003e2000c10110c */
[----:B------:R-:W-:Y:S05]  /*1920*/  @P3 BRA `(.L_x_28) ;  /* 0x0000000000043947 */ /* 0x000fea0003800000 */
[----:B------:R3:W5:Y:S02]  /*1930*/  LDG.E.U8 R15, desc[UR12][R20.64] ;  /* 0x0000000c140f7981 */ /* 0x000764000c1e1100 */
.L_x_28:
[----:B------:R-:W-:Y:S05]  /*1940*/  BSYNC B0 ;  /* 0x0000000000007941 */ /* 0x000fea0003800000 */
.L_x_27:
        /* <DEDUP_REMOVED lines=12> */
.L_x_30:
[----:B------:R-:W-:Y:S05]  /*1a10*/  BSYNC B0 ;  /* 0x0000000000007941 */ /* 0x000fea0003800000 */
.L_x_29:
[----:B-----5:R-:W-:Y:S01]  /*1a20*/  LOP3.LUT R15, R15, 0xff, RZ, 0xc0, !PT ;  /* 0x000000ff0f0f7812 */ /* 0x020fe200078ec0ff */
[----:B------:R-:W-:Y:S01]  /*1a30*/  BSSY B0, `(.L_x_31) ;  /* 0x000000b000007945 */ /* 0x000fe20003800000 */
[----:B------:R-:W-:Y:S02]  /*1a40*/  ISETP.LT.OR P3, PT, R9, 0x9, !P1 ;  /* 0x000000090900780c */ /* 0x000fe40004f61670 */
[----:B------:R-:W-:-:S05]  /*1a50*/  F2FP.F16.E4M3.UNPACK_B R15, R15 ;  /* 0x0000000fff0f723e */ /* 0x000fca00020006ff */
[----:B------:R-:W-:-:S05]  /*1a60*/  HADD2.F32 R15, -RZ, R15.H0_H0 ;  /* 0x2000000fff0f7230 */ /* 0x000fca0000004100 */
[----:B------:R-:W-:Y:S01]  /*1a70*/  FMUL R22, R15, R0 ;  /* 0x000000000f167220 */ /* 0x000fe20000400000 */
[----:B------:R-:W-:-:S03]  /*1a80*/  PRMT R15, RZ, 0x7610, R15 ;  /* 0x00007610ff0f7816 */ /* 0x000fc6000000000f */
[----:B------:R-:W-:-:S05]  /*1a90*/  FFMA R22, R59, R8, R22 ;  /* 0x000000083b167223 */ /* 0x000fca0000000016 */
[----:B----4-:R-:W-:-:S05]  /*1aa0*/  F2FP.SATFINITE.E4M3.F32.PACK_AB_MERGE_C R23, RZ, R22, RZ ;  /* 0x00000016ff17723e */ /* 0x010fca00048070ff */
[----:B------:R4:W-:Y:S01]  /*1ab0*/  @!P2 STG.E.U8 desc[UR12][R16.64+0x1], R23 ;  /* 0x000001171000a986 */ /* 0x0009e2000c10110c */
[----:B------:R-:W-:Y:S05]  /*1ac0*/  @P3 BRA `(.L_x_32) ;  /* 0x0000000000043947 */ /* 0x000fea0003800000 */
[----:B------:R0:W5:Y:S02]  /*1ad0*/  LDG.E.U8 R15, desc[UR12][R18.64+0x8] ;  /* 0x0000080c120f7981 */ /* 0x000164000c1e1100 */
.L_x_32:
[----:B------:R-:W-:Y:S05]  /*1ae0*/  BSYNC B0 ;  /* 0x0000000000007941 */ /* 0x000fea0003800000 */
.L_x_31:
[----:B-----5:R-:W-:Y:S01]  /*1af0*/  LOP3.LUT R15, R15, 0xff, RZ, 0xc0, !PT ;  /* 0x000000ff0f0f7812 */ /* 0x020fe200078ec0ff */
[----:B------:R-:W-:Y:S01]  /*1b00*/  BSSY B0, `(.L_x_33) ;  /* 0x000000b000007945 */ /* 0x000fe20003800000 */
[----:B------:R-:W-:Y:S02]  /*1b10*/  ISETP.LT.OR P2, PT, R9, 0xa, !P1 ;  /* 0x0000000a0900780c */ /* 0x000fe40004f41670 */
[----:B------:R-:W-:-:S05]  /*1b20*/  F2FP.F16.E4M3.UNPACK_B R15, R15 ;  /* 0x0000000fff0f723e */ /* 0x000fca00020006ff */
[----:B------:R-:W-:-:S05]  /*1b30*/  HADD2.F32 R15, -RZ, R15.H0_H0 ;  /* 0x2000000fff0f7230 */ /* 0x000fca0000004100 */
[----:B------:R-:W-:-:S04]  /*1b40*/  FMUL R15, R15, R0 ;  /* 0x000000000f0f7220 */ /* 0x000fc80000400000 */
[----:B------:R-:W-:-:S05]  /*1b50*/  FFMA R15, R60, R8, R15 ;  /* 0x000000083c0f7223 */ /* 0x000fca000000000f */
[----:B----4-:R-:W-:Y:S02]  /*1b60*/  F2FP.SATFINITE.E4M3.F32.PACK_AB_MERGE_C R23, RZ, R15, RZ ;  /* 0x0000000fff17723e */ /* 0x010fe400048070ff */
[----:B------:R-:W-:-:S03]  /*1b70*/  PRMT R15, RZ, 0x7610, R15 ;  /* 0x00007610ff0f7816 */ /* 0x000fc6000000000f */
[----:B------:R4:W-:Y:S01]  /*1b80*/  @!P3 STG.E.U8 desc[UR12][R12.64+0x8], R23 ;  /* 0x000008170c00b986 */ /* 0x0009e2000c10110c */
[----:B------:R-:W-:Y:S05]  /*1b90*/  @P2 BRA `(.L_x_34) ;  /* 0x0000000000042947 */ /* 0x000fea0003800000 */
[----:B------:R0:W5:Y:S02]  /*1ba0*/  LDG.E.U8 R15, desc[UR12][R18.64+0x9] ;  /* 0x0000090c120f7981 */ /* 0x000164000c1e1100 */
.L_x_34:
[----:B------:R-:W-:Y:S05]  /*1bb0*/  BSYNC B0 ;  /* 0x0000000000007941 */ /* 0x000fea0003800000 */
.L_x_33:
        /* <DEDUP_REMOVED lines=12> */
.L_x_36:
[----:B------:R-:W-:Y:S05]  /*1c80*/  BSYNC B0 ;  /* 0x0000000000007941 */ /* 0x000fea0003800000 */
.L_x_35:
        /* <DEDUP_REMOVED lines=12> */
.L_x_38:
[----:B------:R-:W-:Y:S05]  /*1d50*/  BSYNC B0 ;  /* 0x0000000000007941 */ /* 0x000fea0003800000 */
.L_x_37:
        /* <DEDUP_REMOVED lines=12> */
.L_x_40:
[----:B------:R-:W-:Y:S05]  /*1e20*/  BSYNC B0 ;  /* 0x0000000000007941 */ /* 0x000fea0003800000 */
.L_x_39:
        /* <DEDUP_REMOVED lines=12> */
.L_x_42:
[----:B------:R-:W-:Y:S05]  /*1ef0*/  BSYNC B0 ;  /* 0x0000000000007941 */ /* 0x000fea0003800000 */
.L_x_41:
        /* <DEDUP_REMOVED lines=12> */
.L_x_44:
[----:B------:R-:W-:Y:S05]  /*1fc0*/  BSYNC B0 ;  /* 0x0000000000007941 */ /* 0x000fea0003800000 */
.L_x_43:
        /* <DEDUP_REMOVED lines=12> */
.L_x_46:
[----:B------:R-:W-:Y:S05]  /*2090*/  BSYNC B0 ;  /* 0x0000000000007941 */ /* 0x000fea0003800000 */
.L_x_45:
        /* <DEDUP_REMOVED lines=12> */
.L_x_48:
[----:B------:R-:W-:Y:S05]  /*2160*/  BSYNC B0 ;  /* 0x0000000000007941 */ /* 0x000fea0003800000 */
.L_x_47:
        /* <DEDUP_REMOVED lines=12> */
.L_x_50:
[----:B------:R-:W-:Y:S05]  /*2230*/  BSYNC B0 ;  /* 0x0000000000007941 */ /* 0x000fea0003800000 */
.L_x_49:
        /* <DEDUP_REMOVED lines=12> */
.L_x_52:
[----:B------:R-:W-:Y:S05]  /*2300*/  BSYNC B0 ;  /* 0x0000000000007941 */ /* 0x000fea0003800000 */
.L_x_51:
        /* <DEDUP_REMOVED lines=12> */
.L_x_54:
[----:B------:R-:W-:Y:S05]  /*23d0*/  BSYNC B0 ;  /* 0x0000000000007941 */ /* 0x000fea0003800000 */
.L_x_53:
        /* <DEDUP_REMOVED lines=12> */
.L_x_56:
[----:B------:R-:W-:Y:S05]  /*24a0*/  BSYNC B0 ;  /* 0x0000000000007941 */ /* 0x000fea0003800000 */
.L_x_55:
        /* <DEDUP_REMOVED lines=12> */
.L_x_58:
[----:B------:R-:W-:Y:S05]  /*2570*/  BSYNC B0 ;  /* 0x0000000000007941 */ /* 0x000fea0003800000 */
.L_x_57:
        /* <DEDUP_REMOVED lines=12> */
.L_x_60:
[----:B------:R-:W-:Y:S05]  /*2640*/  BSYNC B0 ;  /* 0x0000000000007941 */ /* 0x000fea0003800000 */
.L_x_59:
        /* <DEDUP_REMOVED lines=12> */
.L_x_62:
[----:B------:R-:W-:Y:S05]  /*2710*/  BSYNC B0 ;  /* 0x0000000000007941 */ /* 0x000fea0003800000 */
.L_x_61:
        /* <DEDUP_REMOVED lines=12> */
.L_x_64:
[----:B------:R-:W-:Y:S05]  /*27e0*/  BSYNC B0 ;  /* 0x0000000000007941 */ /* 0x000fea0003800000 */
.L_x_63:
        /* <DEDUP_REMOVED lines=12> */
.L_x_66:
[----:B------:R-:W-:Y:S05]  /*28b0*/  BSYNC B0 ;  /* 0x0000000000007941 */ /* 0x000fea0003800000 */
.L_x_65:
        /* <DEDUP_REMOVED lines=12> */
.L_x_68:
[----:B------:R-:W-:Y:S05]  /*2980*/  BSYNC B0 ;  /* 0x0000000000007941 */ /* 0x000fea0003800000 */
.L_x_67:
        /* <DEDUP_REMOVED lines=12> */
.L_x_70:
[----:B------:R-:W-:Y:S05]  /*2a50*/  BSYNC B0 ;  /* 0x0000000000007941 */ /* 0x000fea0003800000 */
.L_x_69:
        /* <DEDUP_REMOVED lines=12> */
.L_x_72:
[----:B------:R-:W-:Y:S05]  /*2b20*/  BSYNC B0 ;  /* 0x0000000000007941 */ /* 0x000fea0003800000 */
.L_x_71:
        /* <DEDUP_REMOVED lines=12> */
.L_x_74:
[----:B------:R-:W-:Y:S05]  /*2bf0*/  BSYNC B0 ;  /* 0x0000000000007941 */ /* 0x000fea0003800000 */
.L_x_73:
        /* <DEDUP_REMOVED lines=12> */
.L_x_76:
[----:B------:R-:W-:Y:S05]  /*2cc0*/  BSYNC B0 ;  /* 0x0000000000007941 */ /* 0x000fea0003800000 */
.L_x_75:
        /* <DEDUP_REMOVED lines=12> */
.L_x_78:
[----:B------:R-:W-:Y:S05]  /*2d90*/  BSYNC B0 ;  /* 0x0000000000007941 */ /* 0x000fea0003800000 */
.L_x_77:
        /* <DEDUP_REMOVED lines=12> */
.L_x_80:
[----:B------:R-:W-:Y:S05]  /*2e60*/  BSYNC B0 ;  /* 0x0000000000007941 */ /* 0x000fea0003800000 */
.L_x_79:
        /* <DEDUP_REMOVED lines=12> */
.L_x_82:
[----:B------:R-:W-:Y:S05]  /*2f30*/  BSYNC B0 ;  /* 0x0000000000007941 */ /* 0x000fea0003800000 */
.L_x_81:
[----:B-----5:R-:W-:Y:S01]  /*2f40*/  LOP3.LUT R15, R15, 0xff, RZ, 0xc0, !PT ;  /* 0x000000ff0f0f7812 */ /* 0x020fe200078ec0ff */
[----:B------:R-:W-:Y:S01]  /*2f50*/  BSSY B0, `(.L_x_83) ;  /* 0x000000b000007945 */ /* 0x000fe20003800000 */
[----:B------:R-:W-:Y:S02]  /*2f60*/  ISETP.LT.OR P2, PT, R9, 0x39, !P0 ;  /* 0x000000390900780c */ /* 0x000fe40004741670 */
[----:B------:R-:W-:-:S05]  /*2f70*/  F2FP.F16.E4M3.UNPACK_B R15, R15 ;  /* 0x0000000fff0f723e */ /* 0x000fca00020006ff */
[----:B------:R-:W-:-:S05]  /*2f80*/  HADD2.F32 R15, -RZ, R15.H0_H0 ;  /* 0x2000000fff0f7230 */ /* 0x000fca0000004100 */
[----:B0-2---:R-:W-:Y:S01]  /*2f90*/  FMUL R18, R15, R0 ;  /* 0x000000000f127220 */ /* 0x005fe20000400000 */
[----:B------:R-:W-:-:S03]  /*2fa0*/  PRMT R15, RZ, 0x7610, R15 ;  /* 0x00007610ff0f7816 */ /* 0x000fc6000000000f */
[----:B------:R-:W-:-:S05]  /*2fb0*/  FFMA R18, R85, R8, R18 ;  /* 0x0000000855127223 */ /* 0x000fca0000000012 */
[----:B------:R-:W-:-:S05]  /*2fc0*/  F2FP.SATFINITE.E4M3.F32.PACK_AB_MERGE_C R19, RZ, R18, RZ ;  /* 0x00000012ff13723e */ /* 0x000fca00048070ff */
[----:B------:R0:W-:Y:S01]  /*2fd0*/  @!P1 STG.E.U8 desc[UR12][R12.64+0x39], R19 ;  /* 0x000039130c009986 */ /* 0x0001e2000c10110c */
[----:B------:R-:W-:Y:S05]  /*2fe0*/  @P2 BRA `(.L_x_84) ;  /* 0x0000000000042947 */ /* 0x000fea0003800000 */
[----:B------:R2:W5:Y:S02]  /*2ff0*/  LDG.E.U8 R15, desc[UR12][R20.64+0x38] ;  /* 0x0000380c140f7981 */ /* 0x000564000c1e1100 */
.L_x_84:
[----:B------:R-:W-:Y:S05]  /*3000*/  BSYNC B0 ;  /* 0x0000000000007941 */ /* 0x000fea0003800000 */
.L_x_83:
[----:B-----5:R-:W-:Y:S01]  /*3010*/  LOP3.LUT R15, R15, 0xff, RZ, 0xc0, !PT ;  /* 0x000000ff0f0f7812 */ /* 0x020fe200078ec0ff */
[----:B------:R-:W-:Y:S01]  /*3020*/  BSSY B0, `(.L_x_85) ;  /* 0x000000b000007945 */ /* 0x000fe20003800000 */
[----:B------:R-:W-:Y:S02]  /*3030*/  ISETP.LT.OR P1, PT, R9, 0x3a, !P0 ;  /* 0x0000003a0900780c */ /* 0x000fe40004721670 */
[----:B------:R-:W-:Y:S02]  /*3040*/  F2FP.F16.E4M3.UNPACK_B R15, R15 ;  /* 0x0000000fff0f723e */ /* 0x000fe400020006ff */
[----:B01--4-:R-:W-:-:S03]  /*3050*/  PRMT R12, RZ, 0x7610, R12 ;  /* 0x00007610ff0c7816 */ /* 0x013fc6000000000c */
[----:B------:R-:W-:-:S05]  /*3060*/  HADD2.F32 R15, -RZ, R15.H0_H0 ;  /* 0x2000000fff0f7230 */ /* 0x000fca0000004100 */
[----:B------:R-:W-:-:S04]  /*3070*/  FMUL R15, R15, R0 ;  /* 0x000000000f0f7220 */ /* 0x000fc80000400000 */
[----:B------:R-:W-:-:S05]  /*3080*/  FFMA R15, R86, R8, R15 ;  /* 0x00000008560f7223 */ /* 0x000fca000000000f */
[----:B------:R-:W-:-:S05]  /*3090*/  F2FP.SATFINITE.E4M3.F32.PACK_AB_MERGE_C R15, RZ, R15, RZ ;  /* 0x0000000fff0f723e */ /* 0x000fca00048070ff */
[----:B------:R0:W-:Y:S01]  /*30a0*/  @!P2 STG.E.U8 desc[UR12][R16.64+0x38], R15 ;  /* 0x0000380f1000a986 */ /* 0x0001e2000c10110c */
[----:B------:R-:W-:Y:S05]  /*30b0*/  @P1 BRA `(.L_x_86) ;  /* 0x0000000000041947 */ /* 0x000fea0003800000 */
[----:B------:R1:W5:Y:S02]  /*30c0*/  LDG.E.U8 R12, desc[UR12][R20.64+0x39] ;  /* 0x0000390c140c7981 */ /* 0x000364000c1e1100 */
.L_x_86:
[----:B------:R-:W-:Y:S05]  /*30d0*/  BSYNC B0 ;  /* 0x0000000000007941 */ /* 0x000fea0003800000 */
.L_x_85:
[----:B-----5:R-:W-:Y:S01]  /*30e0*/  LOP3.LUT R12, R12, 0xff, RZ, 0xc0, !PT ;  /* 0x000000ff0c0c7812 */ /* 0x020fe200078ec0ff */
[----:B------:R-:W-:Y:S01]  /*30f0*/  BSSY B0, `(.L_x_87) ;  /* 0x0000013000007945 */ /* 0x000fe20003800000 */
[----:B0-----:R-:W-:Y:S02]  /*3100*/  IADD3 R15, P0, R2, 0x40, RZ ;  /* 0x00000040020f7810 */ /* 0x001fe40007f1e0ff */
[----:B------:R-:W-:-:S03]  /*3110*/  F2FP.F16.E4M3.UNPACK_B R12, R12 ;  /* 0x0000000cff0c723e */ /* 0x000fc600020006ff */
[----:B------:R-:W-:Y:S01]  /*3120*/  IMAD.X R19, RZ, RZ, R3, P0 ;  /* 0x000000ffff137224 */ /* 0x000fe200000e0603 */
[----:B------:R-:W-:Y:S01]  /*3130*/  ISETP.GE.AND P0, PT, R14, 0x41, PT ;  /* 0x000000410e00780c */ /* 0x000fe20003f06270 */
[----:B------:R-:W-:Y:S02]  /*3140*/  HADD2.F32 R13, -RZ, R12.H0_H0 ;  /* 0x2000000cff0d7230 */ /* 0x000fe40000004100 */
[----:B-123--:R-:W-:Y:S01]  /*3150*/  IMAD R20, R19, UR4, RZ ;  /* 0x0000000413147c24 */ /* 0x00efe2000f8e02ff */
[----:B------:R-:W-:Y:S02]  /*3160*/  ISETP.LT.OR P2, PT, R9, 0x1, !P0 ;  /* 0x000000010900780c */ /* 0x000fe40004741670 */
[----:B------:R-:W-:Y:S01]  /*3170*/  FMUL R18, R13, R0 ;  /* 0x000000000d127220 */ /* 0x000fe20000400000 */
[----:B------:R-:W-:-:S04]  /*3180*/  IMAD.WIDE.U32 R12, R15, UR4, R4 ;  /* 0x000000040f0c7c25 */ /* 0x000fc8000f8e0004 */
[----:B------:R-:W-:Y:S01]  /*3190*/  FFMA R18, R87, R8, R18 ;  /* 0x0000000857127223 */ /* 0x000fe20000000012 */
[----:B------:R-:W-:Y:S01]  /*31a0*/  IMAD R15, R15, UR5, R20 ;  /* 0x000000050f0f7c24 */ /* 0x000fe2000f8e0214 */
[----:B------:R-:W-:-:S03]  /*31b0*/  IADD3 R12, P3, R12, UR6, RZ ;  /* 0x000000060c0c7c10 */ /* 0x000fc6000ff7e0ff */
[----:B------:R-:W-:Y:S02]  /*31c0*/  F2FP.SATFINITE.E4M3.F32.PACK_AB_MERGE_C R19, RZ, R18, RZ ;  /* 0x00000012ff13723e */ /* 0x000fe400048070ff */
[--C-:B------:R-:W-:Y:S02]  /*31d0*/  IADD3.X R13, R13, UR7, R15.reuse, P3, !PT ;  /* 0x000000070d0d7c10 */ /* 0x100fe40009ffe40f */
[----:B------:R-:W-:Y:S01]  /*31e0*/  PRMT R15, RZ, 0x7610, R15 ;  /* 0x00007610ff0f7816 */ /* 0x000fe2000000000f */
[----:B------:R0:W-:Y:S01]  /*31f0*/  @!P1 STG.E.U8 desc[UR12][R16.64+0x39], R19 ;  /* 0x0000391310009986 */ /* 0x0001e2000c10110c */
[----:B------:R-:W-:Y:S05]  /*3200*/  @P2 BRA `(.L_x_88) ;  /* 0x0000000000042947 */ /* 0x000fea0003800000 */
[----:B------:R1:W5:Y:S02]  /*3210*/  LDG.E.U8 R15, desc[UR12][R12.64] ;  /* 0x0000000c0c0f7981 */ /* 0x000364000c1e1100 */
.L_x_88:
[----:B------:R-:W-:Y:S05]  /*3220*/  BSYNC B0 ;  /* 0x0000000000007941 */ /* 0x000fea0003800000 */
.L_x_87:
[----:B-----5:R-:W-:Y:S01]  /*3230*/  LOP3.LUT R15, R15, 0xff, RZ, 0xc0, !PT ;  /* 0x000000ff0f0f7812 */ /* 0x020fe200078ec0ff */
[----:B------:R-:W-:Y:S01]  /*3240*/  BSSY B0, `(.L_x_89) ;  /* 0x000000b000007945 */ /* 0x000fe20003800000 */
[----:B------:R-:W-:Y:S02]  /*3250*/  ISETP.LT.OR P3, PT, R9, 0x2, !P0 ;  /* 0x000000020900780c */ /* 0x000fe40004761670 */
[----:B------:R-:W-:-:S05]  /*3260*/  F2FP.F16.E4M3.UNPACK_B R15, R15 ;  /* 0x0000000fff0f723e */ /* 0x000fca00020006ff */
[----:B------:R-:W-:-:S05]  /*3270*/  HADD2.F32 R15, -RZ, R15.H0_H0 ;  /* 0x2000000fff0f7230 */ /* 0x000fca0000004100 */
[----:B------:R-:W-:-:S04]  /*3280*/  FMUL R15, R15, R0 ;  /* 0x000000000f0f7220 */ /* 0x000fc80000400000 */
[----:B------:R-:W-:-:S05]  /*3290*/  FFMA R15, R24, R8, R15 ;  /* 0x00000008180f7223 */ /* 0x000fca000000000f */
[----:B0-----:R-:W-:Y:S02]  /*32a0*/  F2FP.SATFINITE.E4M3.F32.PACK_AB_MERGE_C R17, RZ, R15, RZ ;  /* 0x0000000fff11723e */ /* 0x001fe400048070ff */
[----:B------:R-:W-:-:S03]  /*32b0*/  PRMT R15, RZ, 0x7610, R15 ;  /* 0x00007610ff0f7816 */ /* 0x000fc6000000000f */
[----:B------:R0:W-:Y:S01]  /*32c0*/  @!P2 STG.E.U8 desc[UR12][R6.64], R17 ;  /* 0x000000110600a986 */ /* 0x0001e2000c10110c */
[----:B------:R-:W-:Y:S05]  /*32d0*/  @P3 BRA `(.L_x_90) ;  /* 0x0000000000043947 */ /* 0x000fea0003800000 */
[----:B------:R2:W5:Y:S02]  /*32e0*/  LDG.E.U8 R15, desc[UR12][R12.64+0x1] ;  /* 0x0000010c0c0f7981 */ /* 0x000564000c1e1100 */
.L_x_90:
[----:B------:R-:W-:Y:S05]  /*32f0*/  BSYNC B0 ;  /* 0x0000000000007941 */ /* 0x000fea0003800000 */
.L_x_89:
[----:B-----5:R-:W-:Y:S01]  /*3300*/  LOP3.LUT R15, R15, 0xff, RZ, 0xc0, !PT ;  /* 0x000000ff0f0f7812 */ /* 0x020fe200078ec0ff */
[----:B------:R-:W-:Y:S01]  /*3310*/  BSSY B0, `(.L_x_91) ;  /* 0x0000013000007945 */ /* 0x000fe20003800000 */
[----:B0-----:R-:W-:Y:S02]  /*3320*/  IADD3 R17, P1, R2, 0x48, RZ ;  /* 0x0000004802117810 */ /* 0x001fe40007f3e0ff */
[----:B------:R-:W-:-:S03]  /*3330*/  F2FP.F16.E4M3.UNPACK_B R15, R15 ;  /* 0x0000000fff0f723e */ /* 0x000fc600020006ff */
[----:B------:R-:W-:Y:S01]  /*3340*/  IMAD.X R3, RZ, RZ, R3, P1 ;  /* 0x000000ffff037224 */ /* 0x000fe200008e0603 */
[----:B------:R-:W-:Y:S01]  /*3350*/  ISETP.GE.AND P1, PT, R14, 0x49, PT ;  /* 0x000000490e00780c */ /* 0x000fe20003f26270 */
[----:B------:R-:W-:Y:S02]  /*3360*/  HADD2.F32 R15, -RZ, R15.H0_H0 ;  /* 0x2000000fff0f7230 */ /* 0x000fe40000004100 */
[----:B------:R-:W-:Y:S01]  /*3370*/  IMAD.WIDE.U32 R4, R17, UR4, R4 ;  /* 0x0000000411047c25 */ /* 0x000fe2000f8e0004 */
[----:B------:R-:W-:-:S03]  /*3380*/  ISETP.LT.OR P2, PT, R9, 0x1, !P1 ;  /* 0x000000010900780c */ /* 0x000fc60004f41670 */
[----:B------:R-:W-:Y:S01]  /*3390*/  FMUL R2, R15, R0 ;  /* 0x000000000f027220 */ /* 0x000fe20000400000 */
[----:B------:R-:W-:-:S03]  /*33a0*/  IMAD R16, R3, UR4, RZ ;  /* 0x0000000403107c24 */ /* 0x000fc6000f8e02ff */
[----:B------:R-:W-:Y:S01]  /*33b0*/  FFMA R25, R25, R8, R2 ;  /* 0x0000000819197223 */ /* 0x000fe20000000002 */
[----:B------:R-:W-:Y:S01]  /*33c0*/  IMAD R17, R17, UR5, R16 ;  /* 0x0000000511117c24 */ /* 0x000fe2000f8e0210 */
[----:B------:R-:W-:Y:S02]  /*33d0*/  IADD3 R2, P4, R4, UR6, RZ ;  /* 0x0000000604027c10 */ /* 0x000fe4000ff9e0ff */
[----:B------:R-:W-:Y:S02]  /*33e0*/  PRMT R4, RZ, 0x7610, R4 ;  /* 0x00007610ff047816 */ /* 0x000fe40000000004 */
[----:B------:R-:W-:Y:S02]  /*33f0*/  F2FP.SATFINITE.E4M3.F32.PACK_AB_MERGE_C R25, RZ, R25, RZ ;  /* 0x00000019ff19723e */ /* 0x000fe400048070ff */
[----:B------:R-:W-:-:S03]  /*3400*/  IADD3.X R3, R5, UR7, R17, P4, !PT ;  /* 0x0000000705037c10 */ /* 0x000fc6000a7fe411 */
[----:B------:R0:W-:Y:S01]  /*3410*/  @!P3 STG.E.U8 desc[UR12][R6.64+0x1], R25 ;  /* 0x000001190600b986 */ /* 0x0001e2000c10110c */
[----:B------:R-:W-:Y:S05]  /*3420*/  @P2 BRA `(.L_x_92) ;  /* 0x0000000000042947 */ /* 0x000fea0003800000 */
[----:B------:R3:W5:Y:S02]  /*3430*/  LDG.E.U8 R4, desc[UR12][R2.64] ;  /* 0x0000000c02047981 */ /* 0x000764000c1e1100 */
.L_x_92:
[----:B------:R-:W-:Y:S05]  /*3440*/  BSYNC B0 ;  /* 0x0000000000007941 */ /* 0x000fea0003800000 */
.L_x_91:
[----:B-----5:R-:W-:Y:S01]  /*3450*/  LOP3.LUT R4, R4, 0xff, RZ, 0xc0, !PT ;  /* 0x000000ff04047812 */ /* 0x020fe200078ec0ff */
[----:B------:R-:W-:Y:S01]  /*3460*/  BSSY B0, `(.L_x_93) ;  /* 0x000000b000007945 */ /* 0x000fe20003800000 */
[----:B------:R-:W-:Y:S02]  /*3470*/  ISETP.LT.OR P3, PT, R9, 0x2, !P1 ;  /* 0x000000020900780c */ /* 0x000fe40004f61670 */
[----:B------:R-:W-:-:S05]  /*3480*/  F2FP.F16.E4M3.UNPACK_B R4, R4 ;  /* 0x00000004ff04723e */ /* 0x000fca00020006ff */
[----:B------:R-:W-:Y:S01]  /*3490*/  HADD2.F32 R5, -RZ, R4.H0_H0 ;  /* 0x20000004ff057230 */ /* 0x000fe20000004100 */
[----:B------:R-:W-:-:S04]  /*34a0*/  PRMT R4, RZ, 0x7610, R4 ;  /* 0x00007610ff047816 */ /* 0x000fc80000000004 */
[----:B------:R-:W-:-:S04]  /*34b0*/  FMUL R5, R5, R0 ;  /* 0x0000000005057220 */ /* 0x000fc80000400000 */
[----:B------:R-:W-:-:S05]  /*34c0*/  FFMA R5, R26, R8, R5 ;  /* 0x000000081a057223 */ /* 0x000fca0000000005 */
[----:B------:R-:W-:-:S05]  /*34d0*/  F2FP.SATFINITE.E4M3.F32.PACK_AB_MERGE_C R5, RZ, R5, RZ ;  /* 0x00000005ff05723e */ /* 0x000fca00048070ff */
[----:B------:R4:W-:Y:S01]  /*34e0*/  @!P2 STG.E.U8 desc[UR12][R10.64], R5 ;  /* 0x000000050a00a986 */ /* 0x0009e2000c10110c */
[----:B------:R-:W-:Y:S05]  /*34f0*/  @P3 BRA `(.L_x_94) ;  /* 0x0000000000043947 */ /* 0x000fea0003800000 */
[----:B------:R0:W5:Y:S02]  /*3500*/  LDG.E.U8 R4, desc[UR12][R2.64+0x1] ;  /* 0x0000010c02047981 */ /* 0x000164000c1e1100 */
.L_x_94:
[----:B------:R-:W-:Y:S05]  /*3510*/  BSYNC B0 ;  /* 0x0000000000007941 */ /* 0x000fea0003800000 */
.L_x_93:
[----:B-----5:R-:W-:Y:S01]  /*3520*/  LOP3.LUT R4, R4, 0xff, RZ, 0xc0, !PT ;  /* 0x000000ff04047812 */ /* 0x020fe200078ec0ff */
[----:B------:R-:W-:Y:S01]  /*3530*/  BSSY B0, `(.L_x_95) ;  /* 0x000000b000007945 */ /* 0x000fe20003800000 */
[----:B------:R-:W-:Y:S02]  /*3540*/  ISETP.LT.OR P2, PT, R9, 0x9, !P0 ;  /* 0x000000090900780c */ /* 0x000fe40004741670 */
[----:B------:R-:W-:-:S05]  /*3550*/  F2FP.F16.E4M3.UNPACK_B R4, R4 ;  /* 0x00000004ff04723e */ /* 0x000fca00020006ff */
[----:B----4-:R-:W-:-:S05]  /*3560*/  HADD2.F32 R5, -RZ, R4.H0_H0 ;  /* 0x20000004ff057230 */ /* 0x010fca0000004100 */
[----:B------:R-:W-:-:S04]  /*3570*/  FMUL R4, R5, R0 ;  /* 0x0000000005047220 */ /* 0x000fc80000400000 */
[----:B------:R-:W-:-:S05]  /*3580*/  FFMA R4, R27, R8, R4 ;  /* 0x000000081b047223 */ /* 0x000fca0000000004 */
[----:B------:R-:W-:Y:S02]  /*3590*/  F2FP.SATFINITE.E4M3.F32.PACK_AB_MERGE_C R5, RZ, R4, RZ ;  /* 0x00000004ff05723e */ /* 0x000fe400048070ff */
[----:B------:R-:W-:-:S03]  /*35a0*/  PRMT R4, RZ, 0x7610, R4 ;  /* 0x00007610ff047816 */ /* 0x000fc60000000004 */
[----:B------:R4:W-:Y:S01]  /*35b0*/  @!P3 STG.E.U8 desc[UR12][R10.64+0x1], R5 ;  /* 0x000001050a00b986 */ /* 0x0009e2000c10110c */
[----:B------:R-:W-:Y:S05]  /*35c0*/  @P2 BRA `(.L_x_96) ;  /* 0x0000000000042947 */ /* 0x000fea0003800000 */
[----:B------:R0:W5:Y:S02]  /*35d0*/  LDG.E.U8 R4, desc[UR12][R12.64+0x8] ;  /* 0x0000080c0c047981 */ /* 0x000164000c1e1100 */
.L_x_96:
[----:B------:R-:W-:Y:S05]  /*35e0*/  BSYNC B0 ;  /* 0x0000000000007941 */ /* 0x000fea0003800000 */
.L_x_95:
[----:B-----5:R-:W-:Y:S01]  /*35f0*/  LOP3.LUT R4, R4, 0xff, RZ, 0xc0, !PT ;  /* 0x000000ff04047812 */ /* 0x020fe200078ec0ff */
[----:B------:R-:W-:Y:S01]  /*3600*/  BSSY B0, `(.L_x_97) ;  /* 0x000000b000007945 */ /* 0x000fe20003800000 */
[----:B------:R-:W-:Y:S02]  /*3610*/  ISETP.LT.OR P3, PT, R9, 0xa, !P0 ;  /* 0x0000000a0900780c */ /* 0x000fe40004761670 */
[----:B------:R-:W-:-:S05]  /*3620*/  F2FP.F16.E4M3.UNPACK_B R4, R4 ;  /* 0x00000004ff04723e */ /* 0x000fca00020006ff */
[----:B----4-:R-:W-:Y:S01]  /*3630*/  HADD2.F32 R5, -RZ, R4.H0_H0 ;  /* 0x20000004ff057230 */ /* 0x010fe20000004100 */
[----:B------:R-:W-:-:S04]  /*3640*/  PRMT R4, RZ, 0x7610, R4 ;  /* 0x00007610ff047816 */ /* 0x000fc80000000004 */
[----:B------:R-:W-:-:S04]  /*3650*/  FMUL R5, R5, R0 ;  /* 0x0000000005057220 */ /* 0x000fc80000400000 */
[----:B------:R-:W-:-:S05]  /*3660*/  FFMA R5, R28, R8, R5 ;  /* 0x000000081c057223 */ /* 0x000fca0000000005 */
[----:B------:R-:W-:-:S05]  /*3670*/  F2FP.SATFINITE.E4M3.F32.PACK_AB_MERGE_C R5, RZ, R5, RZ ;  /* 0x00000005ff05723e */ /* 0x000fca00048070ff */
[----:B------:R4:W-:Y:S01]  /*3680*/  @!P2 STG.E.U8 desc[UR12][R6.64+0x8], R5 ;  /* 0x000008050600a986 */ /* 0x0009e2000c10110c */
[----:B------:R-:W-:Y:S05]  /*3690*/  @P3 BRA `(.L_x_98) ;  /* 0x0000000000043947 */ /* 0x000fea0003800000 */
[----:B------:R0:W5:Y:S02]  /*36a0*/  LDG.E.U8 R4, desc[UR12][R12.64+0x9] ;  /* 0x0000090c0c047981 */ /* 0x000164000c1e1100 */
.L_x_98:
[----:B------:R-:W-:Y:S05]  /*36b0*/  BSYNC B0 ;  /* 0x0000000000007941 */ /* 0x000fea0003800000 */
.L_x_97:
        /* <DEDUP_REMOVED lines=12> */
.L_x_100:
[----:B------:R-:W-:Y:S05]  /*3780*/  BSYNC B0 ;  /* 0x0000000000007941 */ /* 0x000fea0003800000 */
.L_x_99:
        /* <DEDUP_REMOVED lines=12> */
.L_x_102:
[----:B------:R-:W-:Y:S05]  /*3850*/  BSYNC B0 ;  /* 0x0000000000007941 */ /* 0x000fea0003800000 */
.L_x_101:
        /* <DEDUP_REMOVED lines=12> */
.L_x_104:
[----:B------:R-:W-:Y:S05]  /*3920*/  BSYNC B0 ;  /* 0x0000000000007941 */ /* 0x000fea0003800000 */
.L_x_103:
        /* <DEDUP_REMOVED lines=12> */
.L_x_106:
[----:B------:R-:W-:Y:S05]  /*39f0*/  BSYNC B0 ;  /* 0x0000000000007941 */ /* 0x000fea0003800000 */
.L_x_105:
        /* <DEDUP_REMOVED lines=12> */
.L_x_108:
[----:B------:R-:W-:Y:S05]  /*3ac0*/  BSYNC B0 ;  /* 0x0000000000007941 */ /* 0x000fea0003800000 */
.L_x_107:
        /* <DEDUP_REMOVED lines=12> */
.L_x_110:
[----:B------:R-:W-:Y:S05]  /*3b90*/  BSYNC B0 ;  /* 0x0000000000007941 */ /* 0x000fea0003800000 */
.L_x_109:
        /* <DEDUP_REMOVED lines=12> */
.L_x_112:
[----:B------:R-:W-:Y:S05]  /*3c60*/  BSYNC B0 ;  /* 0x0000000000007941 */ /* 0x000fea0003800000 */
.L_x_111:
        /* <DEDUP_REMOVED lines=12> */
.L_x_114:
[----:B------:R-:W-:Y:S05]  /*3d30*/  BSYNC B0 ;  /* 0x0000000000007941 */ /* 0x000fea0003800000 */
.L_x_113:
        /* <DEDUP_REMOVED lines=12> */
.L_x_116:
[----:B------:R-:W-:Y:S05]  /*3e00*/  BSYNC B0 ;  /* 0x0000000000007941 */ /* 0x000fea0003800000 */
.L_x_115:
        /* <DEDUP_REMOVED lines=12> */
.L_x_118:
[----:B------:R-:W-:Y:S05]  /*3ed0*/  BSYNC B0 ;  /* 0x0000000000007941 */ /* 0x000fea0003800000 */
.L_x_117:
        /* <DEDUP_REMOVED lines=12> */
.L_x_120:
[----:B------:R-:W-:Y:S05]  /*3fa0*/  BSYNC B0 ;  /* 0x0000000000007941 */ /* 0x000fea0003800000 */
.L_x_119:
        /* <DEDUP_REMOVED lines=12> */
.L_x_122:
[----:B------:R-:W-:Y:S05]  /*4070*/  BSYNC B0 ;  /* 0x0000000000007941 */ /* 0x000fea0003800000 */
.L_x_121:
        /* <DEDUP_REMOVED lines=12> */
.L_x_124:
[----:B------:R-:W-:Y:S05]  /*4140*/  BSYNC B0 ;  /* 0x0000000000007941 */ /* 0x000fea0003800000 */
.L_x_123:
        /* <DEDUP_REMOVED lines=12> */
.L_x_126:
[----:B------:R-:W-:Y:S05]  /*4210*/  BSYNC B0 ;  /* 0x0000000000007941 */ /* 0x000fea0003800000 */
.L_x_125:
        /* <DEDUP_REMOVED lines=12> */
.L_x_128:
[----:B------:R-:W-:Y:S05]  /*42e0*/  BSYNC B0 ;  /* 0x0000000000007941 */ /* 0x000fea0003800000 */
.L_x_127:
        /* <DEDUP_REMOVED lines=12> */
.L_x_130:
[----:B------:R-:W-:Y:S05]  /*43b0*/  BSYNC B0 ;  /* 0x0000000000007941 */ /* 0x000fea0003800000 */
.L_x_129:
        /* <DEDUP_REMOVED lines=12> */
.L_x_132:
[----:B------:R-:W-:Y:S05]  /*4480*/  BSYNC B0 ;  /* 0x0000000000007941 */ /* 0x000fea0003800000 */
.L_x_131:
        /* <DEDUP_REMOVED lines=12> */
.L_x_134:
[----:B------:R-:W-:Y:S05]  /*4550*/  BSYNC B0 ;  /* 0x0000000000007941 */ /* 0x000fea0003800000 */
.L_x_133:
        /* <DEDUP_REMOVED lines=12> */
.L_x_136:
[----:B------:R-:W-:Y:S05]  /*4620*/  BSYNC B0 ;  /* 0x0000000000007941 */ /* 0x000fea0003800000 */
.L_x_135:
[----:B-----5:R-:W-:Y:S01]  /*4630*/  F2FP.F16.E4M3.UNPACK_B R4, R4 ;  /* 0x00000004ff04723e */ /* 0x020fe200020006ff */
[----:B------:R-:W-:Y:S01]  /*4640*/  BSSY B0, `(.L_x_137) ;  /* 0x000000a000007945 */ /* 0x000fe20003800000 */
[----:B------:R-:W-:-:S03]  /*4650*/  ISETP.LT.OR P3, PT, R9, 0x32, !P0 ;  /* 0x000000320900780c */ /* 0x000fc60004761670 */
        /* <DEDUP_REMOVED lines=8> */
.L_x_138:
[----:B------:R-:W-:Y:S05]  /*46e0*/  BSYNC B0 ;  /* 0x0000000000007941 */ /* 0x000fea0003800000 */
.L_x_137:
[----:B-----5:R-:W-:Y:S01]  /*46f0*/  F2FP.F16.E4M3.UNPACK_B R4, R4 ;  /* 0x00000004ff04723e */ /* 0x020fe200020006ff */
[----:B------:R-:W-:Y:S01]  /*4700*/  BSSY B0, `(.L_x_139) ;  /* 0x000000a000007945 */ /* 0x000fe20003800000 */
[----:B------:R-:W-:-:S03]  /*4710*/  ISETP.LT.OR P2, PT, R9, 0x31, !P1 ;  /* 0x000000310900780c */ /* 0x000fc60004f41670 */
        /* <DEDUP_REMOVED lines=8> */
.L_x_140:
[----:B------:R-:W-:Y:S05]  /*47a0*/  BSYNC B0 ;  /* 0x0000000000007941 */ /* 0x000fea0003800000 */
.L_x_139:
        /* <DEDUP_REMOVED lines=11> */
.L_x_142:
[----:B------:R-:W-:Y:S05]  /*4860*/  BSYNC B0 ;  /* 0x0000000000007941 */ /* 0x000fea0003800000 */
.L_x_141:
        /* <DEDUP_REMOVED lines=11> */
.L_x_144:
[----:B------:R-:W-:Y:S05]  /*4920*/  BSYNC B0 ;  /* 0x0000000000007941 */ /* 0x000fea0003800000 */
.L_x_143:
        /* <DEDUP_REMOVED lines=11> */
.L_x_146:
[----:B------:R-:W-:Y:S05]  /*49e0*/  BSYNC B0 ;  /* 0x0000000000007941 */ /* 0x000fea0003800000 */
.L_x_145:
        /* <DEDUP_REMOVED lines=11> */
.L_x_148:
[----:B------:R-:W-:Y:S05]  /*4aa0*/  BSYNC B0 ;  /* 0x0000000000007941 */ /* 0x000fea0003800000 */
.L_x_147:
        /* <DEDUP_REMOVED lines=11> */
.L_x_150:
[----:B------:R-:W-:Y:S05]  /*4b60*/  BSYNC B0 ;  /* 0x0000000000007941 */ /* 0x000fea0003800000 */
.L_x_149:
[----:B-----5:R-:W-:-:S05]  /*4b70*/  F2FP.F16.E4M3.UNPACK_B R4, R4 ;  /* 0x00000004ff04723e */ /* 0x020fca00020006ff */
[----:B0--3--:R-:W-:-:S05]  /*4b80*/  HADD2.F32 R3, -RZ, R4.H0_H0 ;  /* 0x20000004ff037230 */ /* 0x009fca0000004100 */
[----:B------:R-:W-:-:S04]  /*4b90*/  FMUL R0, R3, R0 ;  /* 0x0000000003007220 */ /* 0x000fc80000400000 */
[----:B------:R-:W-:-:S05]  /*4ba0*/  FFMA R0, R55, R8, R0 ;  /* 0x0000000837007223 */ /* 0x000fca0000000000 */
[----:B------:R-:W-:Y:S01]  /*4bb0*/  F2FP.SATFINITE.E4M3.F32.PACK_AB_MERGE_C R3, RZ, R0, RZ ;  /* 0x00000000ff03723e */ /* 0x000fe200048070ff */
[----:B------:R-:W-:Y:S06]  /*4bc0*/  @P1 EXIT ;  /* 0x000000000000194d */ /* 0x000fec0003800000 */
[----:B------:R-:W-:Y:S01]  /*4bd0*/  STG.E.U8 desc[UR12][R10.64+0x39], R3 ;  /* 0x000039030a007986 */ /* 0x000fe2000c10110c */
[----:B------:R-:W-:Y:S05]  /*4be0*/  EXIT ;  /* 0x000000000000794d */ /* 0x000fea0003800000 */
.L_x_22:
[----:B------:R-:W-:Y:S01]  /*4bf0*/  ISETP.GE.AND P0, PT, R14, 0x1, PT ;  /* 0x000000010e00780c */ /* 0x000fe20003f06270 */
[-C--:B------:R-:W-:Y:S01]  /*4c00*/  FMUL R57, R57, R8.reuse ;  /* 0x0000000839397220 */ /* 0x080fe20000400000 */
[-C--:B------:R-:W-:Y:S01]  /*4c10*/  FMUL R56, R56, R8.reuse ;  /* 0x0000000838387220 */ /* 0x080fe20000400000 */
[----:B------:R-:W-:Y:S01]  /*4c20*/  ISETP.GE.AND P2, PT, R14, 0x9, PT ;  /* 0x000000090e00780c */ /* 0x000fe20003f46270 */
[-C--:B------:R-:W-:Y:S01]  /*4c30*/  FMUL R58, R58, R8.reuse ;  /* 0x000000083a3a7220 */ /* 0x080fe20000400000 */
[----:B------:R-:W-:Y:S01]  /*4c40*/  ISETP.LT.OR P3, PT, R9, 0x2, !P0 ;  /* 0x000000020900780c */ /* 0x000fe20004761670 */
[-C--:B------:R-:W-:Y:S01]  /*4c50*/  FMUL R59, R59, R8.reuse ;  /* 0x000000083b3b7220 */ /* 0x080fe20000400000 */
[----:B------:R-:W-:Y:S01]  /*4c60*/  ISETP.LT.OR P1, PT, R9, 0x1, !P0 ;  /* 0x000000010900780c */ /* 0x000fe20004721670 */
[-C--:B------:R-:W-:Y:S01]  /*4c70*/  FMUL R60, R60, R8.reuse ;  /* 0x000000083c3c7220 */ /* 0x080fe20000400000 */
[----:B------:R-:W-:Y:S01]  /*4c80*/  F2FP.SATFINITE.E4M3.F32.PACK_AB_MERGE_C R57, RZ, R57, RZ ;  /* 0x00000039ff39723e */ /* 0x000fe200048070ff */
[----:B------:R-:W-:Y:S01]  /*4c90*/  FMUL R61, R61, R8 ;  /* 0x000000083d3d7220 */ /* 0x000fe20000400000 */
[----:B------:R-:W-:Y:S01]  /*4ca0*/  F2FP.SATFINITE.E4M3.F32.PACK_AB_MERGE_C R3, RZ, R56, RZ ;  /* 0x00000038ff03723e */ /* 0x000fe200048070ff */
[-C--:B------:R-:W-:Y:S01]  /*4cb0*/  FMUL R62, R62, R8.reuse ;  /* 0x000000083e3e7220 */ /* 0x080fe20000400000 */
[----:B------:R-:W-:Y:S01]  /*4cc0*/  ISETP.LT.OR P4, PT, R9, 0x2, !P2 ;  /* 0x000000020900780c */ /* 0x000fe20005781670 */
[-C--:B------:R-:W-:Y:S01]  /*4cd0*/  FMUL R63, R63, R8.reuse ;  /* 0x000000083f3f7220 */ /* 0x080fe20000400000 */
[C---:B------:R-:W-:Y:S01]  /*4ce0*/  ISETP.LT.OR P5, PT, R9.reuse, 0x9, !P0 ;  /* 0x000000090900780c */ /* 0x040fe200047a1670 */
[-C--:B------:R-:W-:Y:S01]  /*4cf0*/  FMUL R64, R64, R8.reuse ;  /* 0x0000000840407220 */ /* 0x080fe20000400000 */
[C---:B------:R-:W-:Y:S01]  /*4d00*/  ISETP.LT.OR P6, PT, R9.reuse, 0xa, !P0 ;  /* 0x0000000a0900780c */ /* 0x040fe200047c1670 */
[----:B------:R-:W-:Y:S01]  /*4d10*/  @!P3 STG.E.U8 desc[UR12][R12.64+0x1], R57 ;  /* 0x000001390c00b986 */ /* 0x000fe2000c10110c */
[----:B------:R-:W-:Y:S01]  /*4d20*/  ISETP.LT.OR P3, PT, R9, 0x1, !P2 ;  /* 0x000000010900780c */ /* 0x000fe20005761670 */
[-C--:B------:R-:W-:Y:S01]  /*4d30*/  FMUL R65, R65, R8.reuse ;  /* 0x0000000841417220 */ /* 0x080fe20000400000 */
[----:B------:R-:W-:Y:S01]  /*4d40*/  F2FP.SATFINITE.E4M3.F32.PACK_AB_MERGE_C R59, RZ, R59, RZ ;  /* 0x0000003bff3b723e */ /* 0x000fe200048070ff */
[----:B------:R0:W-:Y:S01]  /*4d50*/  @!P1 STG.E.U8 desc[UR12][R12.64], R3 ;  /* 0x000000030c009986 */ /* 0x0001e2000c10110c */
[----:B------:R-:W-:Y:S01]  /*4d60*/  ISETP.LT.OR P1, PT, R9, 0x9, !P2 ;  /* 0x000000090900780c */ /* 0x000fe20005721670 */
[----:B------:R-:W-:Y:S01]  /*4d70*/  FMUL R66, R66, R8 ;  /* 0x0000000842427220 */ /* 0x000fe20000400000 */
[----:B------:R-:W-:Y:S01]  /*4d80*/  F2FP.SATFINITE.E4M3.F32.PACK_AB_MERGE_C R5, RZ, R60, RZ ;  /* 0x0000003cff05723e */ /* 0x000fe200048070ff */
[----:B------:R-:W-:Y:S01]  /*4d90*/  @!P4 STG.E.U8 desc[UR12][R16.64+0x1], R59 ;  /* 0x0000013b1000c986 */ /* 0x000fe2000c10110c */
[----:B------:R-:W-:Y:S01]  /*4da0*/  F2FP.SATFINITE.E4M3.F32.PACK_AB_MERGE_C R61, RZ, R61, RZ ;  /* 0x0000003dff3d723e */ /* 0x000fe200048070ff */
[----:B------:R-:W-:Y:S01]  /*4db0*/  FMUL R67, R67, R8 ;  /* 0x0000000843437220 */ /* 0x000fe20000400000 */
[----:B------:R-:W-:Y:S01]  /*4dc0*/  F2FP.SATFINITE.E4M3.F32.PACK_AB_MERGE_C R15, RZ, R62, RZ ;  /* 0x0000003eff0f723e */ /* 0x000fe200048070ff */
[-C--:B------:R-:W-:Y:S01]  /*4dd0*/  FMUL R68, R68, R8.reuse ;  /* 0x0000000844447220 */ /* 0x080fe20000400000 */
[----:B------:R-:W-:Y:S01]  /*4de0*/  ISETP.LT.OR P4, PT, R9, 0x12, !P0 ;  /* 0x000000120900780c */ /* 0x000fe20004781670 */
[-C--:B------:R-:W-:Y:S01]  /*4df0*/  FMUL R69, R69, R8.reuse ;  /* 0x0000000845457220 */ /* 0x080fe20000400000 */
[----:B------:R-:W-:Y:S01]  /*4e00*/  F2FP.SATFINITE.E4M3.F32.PACK_AB_MERGE_C R63, RZ, R63, RZ ;  /* 0x0000003fff3f723e */ /* 0x000fe200048070ff */
[----:B------:R-:W-:Y:S01]  /*4e10*/  FMUL R70, R70, R8 ;  /* 0x0000000846467220 */ /* 0x000fe20000400000 */
[----:B0-----:R-:W-:Y:S01]  /*4e20*/  F2FP.SATFINITE.E4M3.F32.PACK_AB_MERGE_C R3, RZ, R58, RZ ;  /* 0x0000003aff03723e */ /* 0x001fe200048070ff */
[-C--:B------:R-:W-:Y:S01]  /*4e30*/  FMUL R71, R71, R8.reuse ;  /* 0x0000000847477220 */ /* 0x080fe20000400000 */
[----:B------:R-:W-:Y:S01]  /*4e40*/  F2FP.SATFINITE.E4M3.F32.PACK_AB_MERGE_C R65, RZ, R65, RZ ;  /* 0x00000041ff41723e */ /* 0x000fe200048070ff */
[-C--:B------:R-:W-:Y:S01]  /*4e50*/  FMUL R72, R72, R8.reuse ;  /* 0x0000000848487220 */ /* 0x080fe20000400000 */
[----:B------:R-:W-:Y:S01]  /*4e60*/  F2FP.SATFINITE.E4M3.F32.PACK_AB_MERGE_C R67, RZ, R67, RZ ;  /* 0x00000043ff43723e */ /* 0x000fe200048070ff */
[----:B------:R0:W-:Y:S01]  /*4e70*/  @!P3 STG.E.U8 desc[UR12][R16.64], R3 ;  /* 0x000000031000b986 */ /* 0x0001e2000c10110c */
[----:B------:R-:W-:Y:S01]  /*4e80*/  ISETP.LT.OR P3, PT, R9, 0xa, !P2 ;  /* 0x0000000a0900780c */ /* 0x000fe20005761670 */
[-C--:B------:R-:W-:Y:S01]  /*4e90*/  FMUL R73, R73, R8.reuse ;  /* 0x0000000849497220 */ /* 0x080fe20000400000 */
[----:B------:R-:W-:Y:S01]  /*4ea0*/  F2FP.SATFINITE.E4M3.F32.PACK_AB_MERGE_C R69, RZ, R69, RZ ;  /* 0x00000045ff45723e */ /* 0x000fe200048070ff */
[----:B------:R1:W-:Y:S01]  /*4eb0*/  @!P5 STG.E.U8 desc[UR12][R12.64+0x8], R5 ;  /* 0x000008050c00d986 */ /* 0x0003e2000c10110c */
[C---:B------:R-:W-:Y:S01]  /*4ec0*/  ISETP.LT.OR P5, PT, R9.reuse, 0x11, !P2 ;  /* 0x000000110900780c */ /* 0x040fe200057a1670 */
[-C--:B------:R-:W-:Y:S01]  /*4ed0*/  FMUL R74, R74, R8.reuse ;  /* 0x000000084a4a7220 */ /* 0x080fe20000400000 */
[----:B------:R-:W-:Y:S01]  /*4ee0*/  F2FP.SATFINITE.E4M3.F32.PACK_AB_MERGE_C R71, RZ, R71, RZ ;  /* 0x00000047ff47723e */ /* 0x000fe200048070ff */
[----:B------:R-:W-:Y:S01]  /*4ef0*/  @!P6 STG.E.U8 desc[UR12][R12.64+0x9], R61 ;  /* 0x0000093d0c00e986 */ /* 0x000fe2000c10110c */
[----:B------:R-:W-:Y:S01]  /*4f00*/  ISETP.LT.OR P6, PT, R9, 0x12, !P2 ;  /* 0x000000120900780c */ /* 0x000fe200057c1670 */
[-C--:B------:R-:W-:Y:S01]  /*4f10*/  FMUL R75, R75, R8.reuse ;  /* 0x000000084b4b7220 */ /* 0x080fe20000400000 */
[-C--:B------:R-:W-:Y:S01]  /*4f20*/  FMUL R76, R76, R8.reuse ;  /* 0x000000084c4c7220 */ /* 0x080fe20000400000 */
[----:B------:R2:W-:Y:S01]  /*4f30*/  @!P1 STG.E.U8 desc[UR12][R16.64+0x8], R15 ;  /* 0x0000080f10009986 */ /* 0x0005e2000c10110c */
[----:B------:R-:W-:Y:S01]  /*4f40*/  ISETP.LT.OR P1, PT, R9, 0x11, !P0 ;  /* 0x000000110900780c */ /* 0x000fe20004721670 */
[----:B------:R-:W-:Y:S01]  /*4f50*/  FMUL R77, R77, R8 ;  /* 0x000000084d4d7220 */ /* 0x000fe20000400000 */
[----:B0-----:R-:W-:Y:S01]  /*4f60*/  F2FP.SATFINITE.E4M3.F32.PACK_AB_MERGE_C R3, RZ, R64, RZ ;  /* 0x00000040ff03723e */ /* 0x001fe200048070ff */
[----:B------:R-:W-:Y:S01]  /*4f70*/  @!P3 STG.E.U8 desc[UR12][R16.64+0x9], R63 ;  /* 0x0000093f1000b986 */ /* 0x000fe2000c10110c */
[----:B-1----:R-:W-:Y:S01]  /*4f80*/  F2FP.SATFINITE.E4M3.F32.PACK_AB_MERGE_C R5, RZ, R66, RZ ;  /* 0x00000042ff05723e */ /* 0x002fe200048070ff */
[-C--:B------:R-:W-:Y:S01]  /*4f90*/  FMUL R78, R78, R8.reuse ;  /* 0x000000084e4e7220 */ /* 0x080fe20000400000 */
[C---:B------:R-:W-:Y:S01]  /*4fa0*/  ISETP.LT.OR P3, PT, R9.reuse, 0x19, !P0 ;  /* 0x000000190900780c */ /* 0x040fe20004761670 */
[----:B------:R-:W-:Y:S01]  /*4fb0*/  @!P4 STG.E.U8 desc[UR12][R12.64+0x11], R65 ;  /* 0x000011410c00c986 */ /* 0x000fe2000c10110c */
[----:B------:R-:W-:Y:S01]  /*4fc0*/  ISETP.LT.OR P4, PT, R9, 0x1a, !P0 ;  /* 0x0000001a0900780c */ /* 0x000fe20004781670 */
[-C--:B------:R-:W-:Y:S01]  /*4fd0*/  FMUL R79, R79, R8.reuse ;  /* 0x000000084f4f7220 */ /* 0x080fe20000400000 */
[----:B------:R-:W-:Y:S01]  /*4fe0*/  F2FP.SATFINITE.E4M3.F32.PACK_AB_MERGE_C R73, RZ, R73, RZ ;  /* 0x00000049ff49723e */ /* 0x000fe200048070ff */
[----:B------:R-:W-:Y:S01]  /*4ff0*/  FMUL R81, R81, R8 ;  /* 0x0000000851517220 */ /* 0x000fe20000400000 */
[----:B--2---:R-:W-:Y:S01]  /*5000*/  F2FP.SATFINITE.E4M3.F32.PACK_AB_MERGE_C R15, RZ, R72, RZ ;  /* 0x00000048ff0f723e */ /* 0x004fe200048070ff */
[----:B------:R0:W-:Y:S01]  /*5010*/  @!P1 STG.E.U8 desc[UR12][R12.64+0x10], R3 ;  /* 0x000010030c009986 */ /* 0x0001e2000c10110c */
[C---:B------:R-:W-:Y:S01]  /*5020*/  ISETP.LT.OR P1, PT, R9.reuse, 0x21, !P0 ;  /* 0x000000210900780c */ /* 0x040fe20004721670 */
        /* <DEDUP_REMOVED lines=8> */
[----:B------:R-:W-:Y:S01]  /*50b0*/  FMUL R83, R83, R8 ;  /* 0x0000000853537220 */ /* 0x000fe20000400000 */
[----:B------:R-:W-:Y:S01]  /*50c0*/  F2FP.SATFINITE.E4M3.F32.PACK_AB_MERGE_C R79, RZ, R79, RZ ;  /* 0x0000004fff4f723e */ /* 0x000fe200048070ff */
[----:B------:R-:W-:Y:S01]  /*50d0*/  @!P4 STG.E.U8 desc[UR12][R12.64+0x19], R69 ;  /* 0x000019450c00c986 */ /* 0x000fe2000c10110c */
[----:B0-----:R-:W-:Y:S01]  /*50e0*/  F2FP.SATFINITE.E4M3.F32.PACK_AB_MERGE_C R3, RZ, R68, RZ ;  /* 0x00000044ff03723e */ /* 0x001fe200048070ff */
[-C--:B------:R-:W-:Y:S01]  /*50f0*/  FMUL R84, R84, R8.reuse ;  /* 0x0000000854547220 */ /* 0x080fe20000400000 */
[----:B------:R-:W-:Y:S01]  /*5100*/  ISETP.LT.OR P4, PT, R9, 0x22, !P2 ;  /* 0x000000220900780c */ /* 0x000fe20005781670 */
[----:B------:R-:W-:Y:S01]  /*5110*/  FMUL R85, R85, R8 ;  /* 0x0000000855557220 */ /* 0x000fe20000400000 */
[----:B-1----:R-:W-:Y:S01]  /*5120*/  F2FP.SATFINITE.E4M3.F32.PACK_AB_MERGE_C R5, RZ, R70, RZ ;  /* 0x00000046ff05723e */ /* 0x002fe200048070ff */
[----:B------:R0:W-:Y:S01]  /*5130*/  @!P3 STG.E.U8 desc[UR12][R12.64+0x18], R3 ;  /* 0x000018030c00b986 */ /* 0x0001e2000c10110c */
[C---:B------:R-:W-:Y:S01]  /*5140*/  ISETP.LT.OR P3, PT, R9.reuse, 0x22, !P0 ;  /* 0x000000220900780c */ /* 0x040fe20004761670 */
[-C--:B------:R-:W-:Y:S01]  /*5150*/  FMUL R86, R86, R8.reuse ;  /* 0x0000000856567220 */ /* 0x080fe20000400000 */
[----:B------:R-:W-:Y:S01]  /*5160*/  F2FP.SATFINITE.E4M3.F32.PACK_AB_MERGE_C R81, RZ, R81, RZ ;  /* 0x00000051ff51723e */ /* 0x000fe200048070ff */
[----:B------:R1:W-:Y:S01]  /*5170*/  @!P5 STG.E.U8 desc[UR12][R16.64+0x18], R5 ;  /* 0x000018051000d986 */ /* 0x0003e2000c10110c */
[----:B------:R-:W-:Y:S01]  /*5180*/  ISETP.LT.OR P5, PT, R9, 0x29, !P0 ;  /* 0x000000290900780c */ /* 0x000fe200047a1670 */
[-C--:B------:R-:W-:Y:S01]  /*5190*/  FMUL R87, R87, R8.reuse ;  /* 0x0000000857577220 */ /* 0x080fe20000400000 */
[----:B------:R-:W-:Y:S01]  /*51a0*/  F2FP.SATFINITE.E4M3.F32.PACK_AB_MERGE_C R83, RZ, R83, RZ ;  /* 0x00000053ff53723e */ /* 0x000fe200048070ff */
[----:B------:R-:W-:Y:S01]  /*51b0*/  @!P6 STG.E.U8 desc[UR12][R16.64+0x19], R71 ;  /* 0x000019471000e986 */ /* 0x000fe2000c10110c */
[C---:B------:R-:W-:Y:S01]  /*51c0*/  ISETP.LT.OR P6, PT, R9.reuse, 0x2a, !P0 ;  /* 0x0000002a0900780c */ /* 0x040fe200047c1670 */
[-C--:B------:R-:W-:Y:S01]  /*51d0*/  FMUL R24, R24, R8.reuse ;  /* 0x0000000818187220 */ /* 0x080fe20000400000 */
[----:B------:R-:W-:Y:S01]  /*51e0*/  F2FP.SATFINITE.E4M3.F32.PACK_AB_MERGE_C R85, RZ, R85, RZ ;  /* 0x00000055ff55723e */ /* 0x000fe200048070ff */
        /* <DEDUP_REMOVED lines=25> */
[----:B------:R-:W-:Y:S01]  /*5380*/  FMUL R32, R32, R8 ;  /* 0x0000000820207220 */ /* 0x000fe20000400000 */
[----:B0-----:R-:W-:Y:S01]  /*5390*/  F2FP.SATFINITE.E4M3.F32.PACK_AB_MERGE_C R3, RZ, R78, RZ ;  /* 0x0000004eff03723e */ /* 0x001fe200048070ff */
[----:B------:R-:W-:Y:S01]  /*53a0*/  @!P3 STG.E.U8 desc[UR12][R16.64+0x29], R79 ;  /* 0x0000294f1000b986 */ /* 0x000fe2000c10110c */
[----:B------:R-:W-:Y:S01]  /*53b0*/  ISETP.LT.OR P3, PT, R9, 0x3a, !P0 ;  /* 0x0000003a0900780c */ /* 0x000fe20004761670 */
[----:B------:R-:W-:Y:S01]  /*53c0*/  FMUL R33, R33, R8 ;  /* 0x0000000821217220 */ /* 0x000fe20000400000 */
[----:B-1----:R-:W-:Y:S01]  /*53d0*/  F2FP.SATFINITE.E4M3.F32.PACK_AB_MERGE_C R5, RZ, R80, RZ ;  /* 0x00000050ff05723e */ /* 0x002fe200048070ff */
[----:B------:R0:W-:Y:S01]  /*53e0*/  @!P1 STG.E.U8 desc[UR12][R16.64+0x28], R3 ;  /* 0x0000280310009986 */ /* 0x0001e2000c10110c */
[----:B------:R-:W-:Y:S01]  /*53f0*/  ISETP.GE.AND P1, PT, R14, 0x41, PT ;  /* 0x000000410e00780c */ /* 0x000fe20003f26270 */
[-C--:B------:R-:W-:Y:S01]  /*5400*/  FMUL R34, R34, R8.reuse ;  /* 0x0000000822227220 */ /* 0x080fe20000400000 */
[----:B------:R-:W-:Y:S01]  /*5410*/  F2FP.SATFINITE.E4M3.F32.PACK_AB_MERGE_C R29, RZ, R29, RZ ;  /* 0x0000001dff1d723e */ /* 0x000fe200048070ff */
[----:B------:R-:W-:Y:S01]  /*5420*/  @!P5 STG.E.U8 desc[UR12][R12.64+0x31], R81 ;  /* 0x000031510c00d986 */ /* 0x000fe2000c10110c */
[----:B------:R-:W-:Y:S01]  /*5430*/  ISETP.LT.OR P5, PT, R9, 0x32, !P2 ;  /* 0x000000320900780c */ /* 0x000fe200057a1670 */
[-C--:B------:R-:W-:Y:S01]  /*5440*/  FMUL R35, R35, R8.reuse ;  /* 0x0000000823237220 */ /* 0x080fe20000400000 */
[----:B------:R-:W-:Y:S01]  /*5450*/  F2FP.SATFINITE.E4M3.F32.PACK_AB_MERGE_C R31, RZ, R31, RZ ;  /* 0x0000001fff1f723e */ /* 0x000fe200048070ff */
[----:B------:R1:W-:Y:S01]  /*5460*/  @!P4 STG.E.U8 desc[UR12][R12.64+0x30], R5 ;  /* 0x000030050c00c986 */ /* 0x0003e2000c10110c */
[C---:B------:R-:W-:Y:S01]  /*5470*/  ISETP.LT.OR P4, PT, R9.reuse, 0x39, !P0 ;  /* 0x000000390900780c */ /* 0x040fe20004781670 */
[-C--:B------:R-:W-:Y:S01]  /*5480*/  FMUL R36, R36, R8.reuse ;  /* 0x0000000824247220 */ /* 0x080fe20000400000 */
[----:B------:R-:W-:Y:S01]  /*5490*/  ISETP.GE.AND P0, PT, R14, 0x49, PT ;  /* 0x000000490e00780c */ /* 0x000fe20003f06270 */
[----:B------:R-:W-:Y:S01]  /*54a0*/  @!P6 STG.E.U8 desc[UR12][R16.64+0x30], R15 ;  /* 0x0000300f1000e986 */ /* 0x000fe2000c10110c */
[----:B------:R-:W-:Y:S01]  /*54b0*/  ISETP.LT.OR P6, PT, R9, 0x39, !P2 ;  /* 0x000000390900780c */ /* 0x000fe200057c1670 */
[----:B------:R-:W-:Y:S01]  /*54c0*/  FMUL R37, R37, R8 ;  /* 0x0000000825257220 */ /* 0x000fe20000400000 */
[----:B0-----:R-:W-:Y:S01]  /*54d0*/  F2FP.SATFINITE.E4M3.F32.PACK_AB_MERGE_C R3, RZ, R84, RZ ;  /* 0x00000054ff03723e */ /* 0x001fe200048070ff */
[-C--:B------:R-:W-:Y:S01]  /*54e0*/  FMUL R38, R38, R8.reuse ;  /* 0x0000000826267220 */ /* 0x080fe20000400000 */
[C---:B------:R-:W-:Y:S01]  /*54f0*/  ISETP.LT.OR P2, PT, R9.reuse, 0x3a, !P2 ;  /* 0x0000003a0900780c */ /* 0x040fe20005741670 */
[----:B------:R-:W-:Y:S01]  /*5500*/  @!P5 STG.E.U8 desc[UR12][R16.64+0x31], R83 ;  /* 0x000031531000d986 */ /* 0x000fe2000c10110c */
        /* <DEDUP_REMOVED lines=24> */
[----:B--2---:R-:W-:Y:S01]  /*5690*/  F2FP.SATFINITE.E4M3.F32.PACK_AB_MERGE_C R5, RZ, R26, RZ ;  /* 0x0000001aff05723e */ /* 0x004fe200048070ff */
[-C--:B------:R-:W-:Y:S01]  /*56a0*/  FMUL R45, R45, R8.reuse ;  /* 0x000000082d2d7220 */ /* 0x080fe20000400000 */
[C---:B------:R-:W-:Y:S01]  /*56b0*/  ISETP.LT.OR P3, PT, R9.reuse, 0x9, !P1 ;  /* 0x000000090900780c */ /* 0x040fe20004f61670 */
[----:B------:R-:W-:Y:S01]  /*56c0*/  @!P6 STG.E.U8 desc[UR12][R10.64+0x1], R27 ;  /* 0x0000011b0a00e986 */ /* 0x000fe2000c10110c */
[C---:B------:R-:W-:Y:S01]  /*56d0*/  ISETP.LT.OR P6, PT, R9.reuse, 0xa, !P0 ;  /* 0x0000000a0900780c */ /* 0x040fe200047c1670 */
        /* <DEDUP_REMOVED lines=9> */
[----:B------:R-:W-:Y:S01]  /*5770*/  ISETP.LT.OR P4, PT, R9, 0x12, !P0 ;  /* 0x000000120900780c */ /* 0x000fe20004781670 */
[-C--:B------:R-:W-:Y:S01]  /*5780*/  FMUL R49, R49, R8.reuse ;  /* 0x0000000831317220 */ /* 0x080fe20000400000 */
[----:B------:R-:W-:Y:S01]  /*5790*/  F2FP.SATFINITE.E4M3.F32.PACK_AB_MERGE_C R43, RZ, R43, RZ ;  /* 0x0000002bff2b723e */ /* 0x000fe200048070ff */
[----:B------:R0:W-:Y:S01]  /*57a0*/  @!P3 STG.E.U8 desc[UR12][R6.64+0x8], R3 ;  /* 0x000008030600b986 */ /* 0x0001e2000c10110c */
[C---:B------:R-:W-:Y:S01]  /*57b0*/  ISETP.LT.OR P3, PT, R9.reuse, 0x12, !P1 ;  /* 0x000000120900780c */ /* 0x040fe20004f61670 */
[----:B------:R-:W-:Y:S01]  /*57c0*/  FMUL R50, R50, R8 ;  /* 0x0000000832327220 */ /* 0x000fe20000400000 */
[----:B-1----:R-:W-:Y:S01]  /*57d0*/  F2FP.SATFINITE.E4M3.F32.PACK_AB_MERGE_C R5, RZ, R30, RZ ;  /* 0x0000001eff05723e */ /* 0x002fe200048070ff */
[----:B------:R-:W-:Y:S01]  /*57e0*/  @!P6 STG.E.U8 desc[UR12][R10.64+0x9], R31 ;  /* 0x0000091f0a00e986 */ /* 0x000fe2000c10110c */
[----:B------:R-:W-:Y:S01]  /*57f0*/  ISETP.LT.OR P6, PT, R9, 0x1a, !P1 ;  /* 0x0000001a0900780c */ /* 0x000fe20004fc1670 */
[-C--:B------:R-:W-:Y:S01]  /*5800*/  FMUL R51, R51, R8.reuse ;  /* 0x0000000833337220 */ /* 0x080fe20000400000 */
[----:B------:R-:W-:Y:S01]  /*5810*/  F2FP.SATFINITE.E4M3.F32.PACK_AB_MERGE_C R45, RZ, R45, RZ ;  /* 0x0000002dff2d723e */ /* 0x000fe200048070ff */
[----:B------:R1:W-:Y:S01]  /*5820*/  @!P5 STG.E.U8 desc[UR12][R10.64+0x8], R5 ;  /* 0x000008050a00d986 */ /* 0x0003e2000c10110c */
        /* <DEDUP_REMOVED lines=8> */
[----:B------:R-:W-:Y:S01]  /*58b0*/  ISETP.LT.OR P3, PT, R9, 0x1a, !P0 ;  /* 0x0000001a0900780c */ /* 0x000fe20004761670 */
[----:B------:R-:W-:Y:S01]  /*58c0*/  FMUL R54, R54, R8 ;  /* 0x0000000836367220 */ /* 0x000fe20000400000 */
[----:B------:R-:W-:Y:S01]  /*58d0*/  F2FP.SATFINITE.E4M3.F32.PACK_AB_MERGE_C R49, RZ, R49, RZ ;  /* 0x00000031ff31723e */ /* 0x000fe200048070ff */
[----:B------:R-:W-:Y:S01]  /*58e0*/  @!P4 STG.E.U8 desc[UR12][R10.64+0x11], R35 ;  /* 0x000011230a00c986 */ /* 0x000fe2000c10110c */
[----:B-1----:R-:W-:Y:S01]  /*58f0*/  F2FP.SATFINITE.E4M3.F32.PACK_AB_MERGE_C R5, RZ, R36, RZ ;  /* 0x00000024ff05723e */ /* 0x002fe200048070ff */
[----:B------:R-:W-:Y:S01]  /*5900*/  FMUL R8, R55, R8 ;  /* 0x0000000837087220 */ /* 0x000fe20000400000 */
[----:B------:R-:W-:-:S02]  /*5910*/  ISETP.LT.OR P4, PT, R9, 0x21, !P1 ;  /* 0x000000210900780c */ /* 0x000fc40004f81670 */
[----:B--2---:R-:W-:Y:S01]  /*5920*/  F2FP.SATFINITE.E4M3.F32.PACK_AB_MERGE_C R13, RZ, R42, RZ ;  /* 0x0000002aff0d723e */ /* 0x004fe200048070ff */
[----:B------:R0:W-:Y:S01]  /*5930*/  @!P2 STG.E.U8 desc[UR12][R10.64+0x10], R3 ;  /* 0x000010030a00a986 */ /* 0x0001e2000c10110c */
[C---:B------:R-:W-:Y:S02]  /*5940*/  ISETP.LT.OR P2, PT, R9.reuse, 0x19, !P0 ;  /* 0x000000190900780c */ /* 0x040fe40004741670 */
[----:B------:R-:W-:Y:S01]  /*5950*/  F2FP.SATFINITE.E4M3.F32.PACK_AB_MERGE_C R51, RZ, R51, RZ ;  /* 0x00000033ff33723e */ /* 0x000fe200048070ff */
[----:B------:R1:W-:Y:S01]  /*5960*/  @!P5 STG.E.U8 desc[UR12][R6.64+0x18], R5 ;  /* 0x000018050600d986 */ /* 0x0003e2000c10110c */
[C---:B------:R-:W-:Y:S02]  /*5970*/  ISETP.LT.OR P5, PT, R9.reuse, 0x22, !P1 ;  /* 0x000000220900780c */ /* 0x040fe40004fa1670 */
[----:B------:R-:W-:Y:S01]  /*5980*/  F2FP.SATFINITE.E4M3.F32.PACK_AB_MERGE_C R53, RZ, R53, RZ ;  /* 0x00000035ff35723e */ /* 0x000fe200048070ff */
[----:B------:R-:W-:Y:S01]  /*5990*/  @!P6 STG.E.U8 desc[UR12][R6.64+0x19], R37 ;  /* 0x000019250600e986 */ /* 0x000fe2000c10110c */
[----:B------:R-:W-:-:S02]  /*59a0*/  ISETP.LT.OR P6, PT, R9, 0x21, !P0 ;  /* 0x000000210900780c */ /* 0x000fc400047c1670 */
[----:B0-----:R-:W-:Y:S01]  /*59b0*/  F2FP.SATFINITE.E4M3.F32.PACK_AB_MERGE_C R3, RZ, R38, RZ ;  /* 0x00000026ff03723e */ /* 0x001fe200048070ff */
[----:B------:R-:W-:Y:S01]  /*59c0*/  @!P3 STG.E.U8 desc[UR12][R10.64+0x19], R39 ;  /* 0x000019270a00b986 */ /* 0x000fe2000c10110c */
[C---:B------:R-:W-:Y:S02]  /*59d0*/  ISETP.LT.OR P3, PT, R9.reuse, 0x29, !P0 ;  /* 0x000000290900780c */ /* 0x040fe40004761670 */
[----:B-1----:R-:W-:Y:S01]  /*59e0*/  F2FP.SATFINITE.E4M3.F32.PACK_AB_MERGE_C R5, RZ, R40, RZ ;  /* 0x00000028ff05723e */ /* 0x002fe200048070ff */
[----:B------:R0:W-:Y:S01]  /*59f0*/  @!P2 STG.E.U8 desc[UR12][R10.64+0x18], R3 ;  /* 0x000018030a00a986 */ /* 0x0001e2000c10110c */
[----:B------:R-:W-:-:S03]  /*5a00*/  ISETP.LT.OR P2, PT, R9, 0x29, !P1 ;  /* 0x000000290900780c */ /* 0x000fc60004f41670 */
[----:B------:R1:W-:Y:S01]  /*5a10*/  @!P4 STG.E.U8 desc[UR12][R6.64+0x20], R5 ;  /* 0x000020050600c986 */ /* 0x0003e2000c10110c */
[----:B------:R-:W-:-:S03]  /*5a20*/  ISETP.LT.OR P4, PT, R9, 0x2a, !P0 ;  /* 0x0000002a0900780c */ /* 0x000fc60004781670 */
[----:B------:R-:W-:Y:S01]  /*5a30*/  @!P5 STG.E.U8 desc[UR12][R6.64+0x21], R41 ;  /* 0x000021290600d986 */ /* 0x000fe2000c10110c */
[----:B------:R-:W-:-:S03]  /*5a40*/  ISETP.LT.OR P5, PT, R9, 0x2a, !P1 ;  /* 0x0000002a0900780c */ /* 0x000fc60004fa1670 */
[----:B------:R2:W-:Y:S01]  /*5a50*/  @!P6 STG.E.U8 desc[UR12][R10.64+0x20], R13 ;  /* 0x0000200d0a00e986 */ /* 0x0005e2000c10110c */
[----:B------:R-:W-:Y:S02]  /*5a60*/  ISETP.LT.OR P6, PT, R9, 0x22, !P0 ;  /* 0x000000220900780c */ /* 0x000fe400047c1670 */
[----:B0-----:R-:W-:Y:S02]  /*5a70*/  F2FP.SATFINITE.E4M3.F32.PACK_AB_MERGE_C R3, RZ, R44, RZ ;  /* 0x0000002cff03723e */ /* 0x001fe400048070ff */
[----:B-1----:R-:W-:Y:S02]  /*5a80*/  F2FP.SATFINITE.E4M3.F32.PACK_AB_MERGE_C R5, RZ, R46, RZ ;  /* 0x0000002eff05723e */ /* 0x002fe400048070ff */
[----:B--2---:R-:W-:-:S07]  /*5a90*/  F2FP.SATFINITE.E4M3.F32.PACK_AB_MERGE_C R13, RZ, R48, RZ ;  /* 0x00000030ff0d723e */ /* 0x004fce00048070ff */
[----:B------:R-:W-:Y:S01]  /*5aa0*/  @!P6 STG.E.U8 desc[UR12][R10.64+0x21], R43 ;  /* 0x0000212b0a00e986 */ /* 0x000fe2000c10110c */
[----:B------:R-:W-:-:S03]  /*5ab0*/  ISETP.LT.OR P6, PT, R9, 0x31, !P1 ;  /* 0x000000310900780c */ /* 0x000fc60004fc1670 */
[----:B------:R0:W-:Y:S01]  /*5ac0*/  @!P2 STG.E.U8 desc[UR12][R6.64+0x28], R3 ;  /* 0x000028030600a986 */ /* 0x0001e2000c10110c */
[----:B------:R-:W-:-:S03]  /*5ad0*/  ISETP.LT.OR P2, PT, R9, 0x32, !P1 ;  /* 0x000000320900780c */ /* 0x000fc60004f41670 */
[----:B------:R-:W-:Y:S01]  /*5ae0*/  @!P5 STG.E.U8 desc[UR12][R6.64+0x29], R45 ;  /* 0x0000292d0600d986 */ /* 0x000fe2000c10110c */
[----:B------:R-:W-:-:S03]  /*5af0*/  ISETP.LT.OR P5, PT, R9, 0x31, !P0 ;  /* 0x000000310900780c */ /* 0x000fc600047a1670 */
[----:B------:R1:W-:Y:S01]  /*5b00*/  @!P3 STG.E.U8 desc[UR12][R10.64+0x28], R5 ;  /* 0x000028050a00b986 */ /* 0x0003e2000c10110c */
[C---:B------:R-:W-:Y:S02]  /*5b10*/  ISETP.LT.OR P3, PT, R9.reuse, 0x39, !P1 ;  /* 0x000000390900780c */ /* 0x040fe40004f61670 */
[C---:B------:R-:W-:Y:S01]  /*5b20*/  ISETP.LT.OR P1, PT, R9.reuse, 0x3a, !P1 ;  /* 0x0000003a0900780c */ /* 0x040fe20004f21670 */
[----:B------:R-:W-:Y:S01]  /*5b30*/  @!P4 STG.E.U8 desc[UR12][R10.64+0x29], R47 ;  /* 0x0000292f0a00c986 */ /* 0x000fe2000c10110c */
[C---:B------:R-:W-:Y:S02]  /*5b40*/  ISETP.LT.OR P4, PT, R9.reuse, 0x32, !P0 ;  /* 0x000000320900780c */ /* 0x040fe40004781670 */
[----:B0-----:R-:W-:Y:S01]  /*5b50*/  F2FP.SATFINITE.E4M3.F32.PACK_AB_MERGE_C R3, RZ, R50, RZ ;  /* 0x00000032ff03723e */ /* 0x001fe200048070ff */
[----:B------:R0:W-:Y:S01]  /*5b60*/  @!P6 STG.E.U8 desc[UR12][R6.64+0x30], R13 ;  /* 0x0000300d0600e986 */ /* 0x0001e2000c10110c */
[C---:B------:R-:W-:Y:S02]  /*5b70*/  ISETP.LT.OR P6, PT, R9.reuse, 0x39, !P0 ;  /* 0x000000390900780c */ /* 0x040fe400047c1670 */
[----:B------:R-:W-:Y:S01]  /*5b80*/  ISETP.LT.OR P0, PT, R9, 0x3a, !P0 ;  /* 0x0000003a0900780c */ /* 0x000fe20004701670 */
[----:B------:R2:W-:Y:S01]  /*5b90*/  @!P2 STG.E.U8 desc[UR12][R6.64+0x31], R49 ;  /* 0x000031310600a986 */ /* 0x0005e2000c10110c */
[----:B-1----:R-:W-:-:S02]  /*5ba0*/  F2FP.SATFINITE.E4M3.F32.PACK_AB_MERGE_C R5, RZ, R52, RZ ;  /* 0x00000034ff05723e */ /* 0x002fc400048070ff */
[----:B------:R-:W-:Y:S01]  /*5bb0*/  F2FP.SATFINITE.E4M3.F32.PACK_AB_MERGE_C R9, RZ, R54, RZ ;  /* 0x00000036ff09723e */ /* 0x000fe200048070ff */
[----:B------:R2:W-:Y:S04]  /*5bc0*/  @!P5 STG.E.U8 desc[UR12][R10.64+0x30], R3 ;  /* 0x000030030a00d986 */ /* 0x0005e8000c10110c */
[----:B------:R2:W-:Y:S01]  /*5bd0*/  @!P4 STG.E.U8 desc[UR12][R10.64+0x31], R51 ;  /* 0x000031330a00c986 */ /* 0x0005e2000c10110c */
[----:B0-----:R-:W-:-:S03]  /*5be0*/  F2FP.SATFINITE.E4M3.F32.PACK_AB_MERGE_C R13, RZ, R8, RZ ;  /* 0x00000008ff0d723e */ /* 0x001fc600048070ff */
[----:B------:R2:W-:Y:S04]  /*5bf0*/  @!P3 STG.E.U8 desc[UR12][R6.64+0x38], R5 ;  /* 0x000038050600b986 */ /* 0x0005e8000c10110c */
[----:B------:R2:W-:Y:S04]  /*5c00*/  @!P1 STG.E.U8 desc[UR12][R6.64+0x39], R53 ;  /* 0x0000393506009986 */ /* 0x0005e8000c10110c */
[----:B------:R2:W-:Y:S01]  /*5c10*/  @!P6 STG.E.U8 desc[UR12][R10.64+0x38], R9 ;  /* 0x000038090a00e986 */ /* 0x0005e2000c10110c */
[----:B------:R-:W-:Y:S05]  /*5c20*/  @P0 EXIT ;  /* 0x000000000000094d */ /* 0x000fea0003800000 */
[----:B------:R-:W-:Y:S01]  /*5c30*/  STG.E.U8 desc[UR12][R10.64+0x39], R13 ;  /* 0x0000390d0a007986 */ /* 0x000fe2000c10110c */
[----:B------:R-:W-:Y:S05]  /*5c40*/  EXIT ;  /* 0x000000000000794d */ /* 0x000fea0003800000 */
.L_x_10:
[----:B------:R-:W-:-:S13]  /*5c50*/  ISETP.NE.AND P0, PT, R6, RZ, PT ;  /* 0x000000ff0600720c */ /* 0x000fda0003f05270 */
[----:B------:R-:W-:Y:S05]  /*5c60*/  @P0 EXIT ;  /* 0x000000000000094d */ /* 0x000fea0003800000 */
[----:B------:R-:W-:-:S13]  /*5c70*/  ELECT P0, URZ, PT ;  /* 0x00000000003f782f */ /* 0x000fda0003800000 */
[----:B------:R-:W-:Y:S05]  /*5c80*/  @!P0 BRA `(.L_x_151) ;  /* 0x0000000400c08947 */ /* 0x000fea0003800000 */
[----:B------:R-:W-:Y:S02]  /*5c90*/  ISETP.GE.AND P0, PT, R3, 0x1, PT ;  /* 0x000000010300780c */ /* 0x000fe40003f06270 */
[----:B------:R-:W-:-:S04]  /*5ca0*/  SHF.R.S32.HI R7, RZ, 0x1f, R10 ;  /* 0x0000001fff077819 */ /* 0x000fc8000001140a */
[----:B------:R-:W-:-:S07]  /*5cb0*/  LEA.HI R7, R7, R10, RZ, 0x7 ;  /* 0x0000000a07077211 */ /* 0x000fce00078f38ff */
[----:B------:R-:W-:Y:S05]  /*5cc0*/  @!P0 BRA `(.L_x_151) ;  /* 0x0000000400b08947 */ /* 0x000fea0003800000 */
[----:B------:R-:W0:Y:S01]  /*5cd0*/  S2R R4, SR_CTAID.X ;  /* 0x0000000000047919 */ /* 0x000e220000002500 */
[----:B------:R-:W-:Y:S01]  /*5ce0*/  LOP3.LUT R7, R7, 0xffffff80, RZ, 0xc0, !PT ;  /* 0xffffff8007077812 */ /* 0x000fe200078ec0ff */
[----:B------:R-:W-:Y:S01]  /*5cf0*/  ULDC UR4, c[0x0][0x384] ;  /* 0x0000e10000047ab9 */ /* 0x000fe20000000800 */
[----:B------:R-:W-:Y:S01]  /*5d00*/  LOP3.LUT P0, RZ, R10, 0x1f, RZ, 0xc0, !PT ;  /* 0x0000001f0aff7812 */ /* 0x000fe2000780c0ff */
[----:B------:R-:W1:Y:S01]  /*5d10*/  S2R R11, SR_CTAID.Y ;  /* 0x00000000000b7919 */ /* 0x000e620000002600 */
[----:B---3-5:R-:W-:Y:S01]  /*5d20*/  IMAD R0, R12, R13, RZ ;  /* 0x0000000d0c007224 */ /* 0x028fe200078e02ff */
[----:B------:R-:W-:Y:S01]  /*5d30*/  ULDC UR5, c[0x0][0x388] ;  /* 0x0000e20000057ab9 */ /* 0x000fe20000000800 */
[----:B------:R-:W-:Y:S01]  /*5d40*/  IMAD.IADD R7, R10, 0x1, -R7 ;  /* 0x000000010a077824 */ /* 0x000fe200078e0a07 */
[----:B------:R-:W-:Y:S01]  /*5d50*/  LOP3.LUT R20, R2, 0x2, RZ, 0xfc, !PT ;  /* 0x0000000202147812 */ /* 0x000fe200078efcff */
[----:B------:R-:W-:Y:S01]  /*5d60*/  IMAD.MOV.U32 R6, RZ, RZ, RZ ;  /* 0x000000ffff067224 */ /* 0x000fe200078e00ff */
[----:B------:R-:W-:Y:S01]  /*5d70*/  CS2R R8, SRZ ;  /* 0x0000000000087805 */ /* 0x000fe2000001ff00 */
[----:B------:R-:W-:Y:S01]  /*5d80*/  IMAD.MOV.U32 R10, RZ, RZ, RZ ;  /* 0x000000ffff0a7224 */ /* 0x000fe200078e00ff */
[----:B------:R-:W-:Y:S01]  /*5d90*/  ISETP.NE.AND P1, PT, R7, RZ, PT ;  /* 0x000000ff0700720c */ /* 0x000fe20003f25270 */
[----:B------:R-:W-:Y:S01]  /*5da0*/  IMAD R0, R5, R0, 0x1 ;  /* 0x0000000105007424 */ /* 0x000fe200078e0200 */
[----:B------:R-:W-:Y:S01]  /*5db0*/  ISETP.NE.OR P0, PT, R7, RZ, !P0 ;  /* 0x000000ff0700720c */ /* 0x000fe20004705670 */
[----:B------:R-:W-:-:S02]  /*5dc0*/  IMAD.MOV.U32 R7, RZ, RZ, 0x1 ;  /* 0x00000001ff077424 */ /* 0x000fc400078e00ff */
[----:B0-----:R-:W-:-:S04]  /*5dd0*/  IMAD.SHL.U32 R18, R4, 0x80, RZ ;  /* 0x0000008004127824 */ /* 0x001fc800078e00ff */
[----:B------:R-:W-:-:S04]  /*5de0*/  IMAD.HI.U32 R4, R18, UR4, RZ ;  /* 0x0000000412047c27 */ /* 0x000fc8000f8e00ff */
[----:B-1----:R-:W-:Y:S01]  /*5df0*/  IMAD.SHL.U32 R19, R11, 0x40, RZ ;  /* 0x000000400b137824 */ /* 0x002fe200078e00ff */
[----:B------:R-:W-:-:S07]  /*5e00*/  SHF.R.U32.HI R4, RZ, UR5, R4 ;  /* 0x00000005ff047c19 */ /* 0x000fce0008011604 */
.L_x_155:
[----:B------:R-:W0:Y:S01]  /*5e10*/  S2R R12, SR_CgaCtaId ;  /* 0x00000000000c7919 */ /* 0x000e220000008800 */
[----:B------:R-:W-:-:S04]  /*5e20*/  MOV R11, 0x400 ;  /* 0x00000400000b7802 */ /* 0x000fc80000000f00 */
[----:B0-----:R-:W-:Y:S02]  /*5e30*/  LEA R21, R12, R11, 0x18 ;  /* 0x0000000b0c157211 */ /* 0x001fe400078ec0ff */
[----:B------:R-:W-:-:S03]  /*5e40*/  SHF.L.U32 R11, R7, 0x1f, RZ ;  /* 0x0000001f070b7819 */ /* 0x000fc600000006ff */
[----:B------:R-:W-:-:S07]  /*5e50*/  IMAD R12, R6, 0x8, R21 ;  /* 0x00000008060c7824 */ /* 0x000fce00078e0215 */
.L_x_152:
[----:B0-----:R0:W1:Y:S02]  /*5e60*/  SYNCS.PHASECHK.TRANS64.TRYWAIT P2, [R12+URZ+0x36090], R11 ;  /* 0x0360900b0c0075a7 */ /* 0x001064000804017f */
[----:B-1----:R-:W-:Y:S05]  /*5e70*/  @!P2 NANOSLEEP.SYNCS 0x989680 ;  /* 0x009896800000a95d */ /* 0x002fea0003900000 */
[----:B------:R-:W1:Y:S02]  /*5e80*/  @!P2 SYNCS.PHASECHK.TRANS64 P2, [R12+URZ+0x36090], R11 ;  /* 0x0360900b0c00a5a7 */ /* 0x000e64000804007f */
[----:B-1----:R-:W-:Y:S05]  /*5e90*/  @!P2 BRA `(.L_x_152) ;  /* 0xfffffffc00f0a947 */ /* 0x002fea000383ffff */
[----:B0-----:R-:W0:Y:S02]  /*5ea0*/  @!P1 LDC R11, c[0x0][0x500] ;  /* 0x00014000ff0b9b82 */ /* 0x001e240000000800 */
[----:B0-----:R0:W-:Y:S02]  /*5eb0*/  @!P1 SYNCS.ARRIVE.TRANS64 RZ, [R12+URZ+0x36000], R11 ;  /* 0x0360000b0cff99a7 */ /* 0x0011e4000800003f */
[----:B0-----:R-:W-:-:S04]  /*5ec0*/  PRMT R11, R20, 0x9910, RZ ;  /* 0x00009910140b7816 */ /* 0x001fc800000000ff */
[----:B------:R-:W-:-:S13]  /*5ed0*/  ISETP.NE.AND P2, PT, R11, 0x2, PT ;  /* 0x000000020b00780c */ /* 0x000fda0003f45270 */
[----:B------:R-:W-:Y:S05]  /*5ee0*/  @P2 BRA `(.L_x_153) ;  /* 0x0000000000042947 */ /* 0x000fea0003800000 */
[----:B------:R-:W-:Y:S01]  /*5ef0*/  BPT.TRAP 0x1 ;  /* 0x000000040000795c */ /* 0x000fe20000300000 */
.L_x_153:
[----:B------:R-:W-:Y:S05]  /*5f00*/  @P0 BRA `(.L_x_154) ;  /* 0x0000000000040947 */ /* 0x000fea0003800000 */
[----:B------:R-:W-:Y:S01]  /*5f10*/  BPT.TRAP 0x1 ;  /* 0x000000040000795c */ /* 0x000fe20000300000 */
.L_x_154:
[----:B------:R-:W0:Y:S01]  /*5f20*/  LDC R13, c[0x0][0x380] ;  /* 0x0000e000ff0d7b82 */ /* 0x000e220000000800 */
[----:B------:R-:W-:Y:S01]  /*5f30*/  R2UR UR4, R4 ;  /* 0x00000000040472ca */ /* 0x000fe200000e0000 */
[----:B------:R-:W-:Y:S01]  /*5f40*/  ULDC UR20, c[0x0][0x38c] ;  /* 0x0000e30000147ab9 */ /* 0x000fe20000000800 */
[----:B------:R-:W-:Y:S01]  /*5f50*/  R2UR UR5, R18 ;  /* 0x00000000120572ca */ /* 0x000fe200000e0000 */
[----:B------:R-:W-:Y:S01]  /*5f60*/  UISETP.NE.AND UP0, UPT, UR20, 0x1, UPT ;  /* 0x000000011400788c */ /* 0x000fe2000bf05270 */
[----:B------:R-:W-:Y:S01]  /*5f70*/  R2UR UR17, R12 ;  /* 0x000000000c1172ca */ /* 0x000fe200000e0000 */
[C---:B------:R-:W-:Y:S01]  /*5f80*/  VIADD R12, R10.reuse, 0x1 ;  /* 0x000000010a0c7836 */ /* 0x040fe20000000000 */
[----:B------:R-:W-:Y:S01]  /*5f90*/  R2UR UR18, R10 ;  /* 0x000000000a1272ca */ /* 0x000fe200000e0000 */
[----:B------:R-:W1:Y:S01]  /*5fa0*/  LDC.64 R14, c[0x0][0x3b8] ;  /* 0x0000ee00ff0e7b82 */ /* 0x000e620000000a00 */
[----:B------:R-:W-:Y:S01]  /*5fb0*/  R2UR UR9, R21 ;  /* 0x00000000150972ca */ /* 0x000fe200000e0000 */
[----:B------:R-:W-:Y:S01]  /*5fc0*/  VIADD R0, R0, 0xffffffff ;  /* 0xffffffff00007836 */ /* 0x000fe20000000000 */
[----:B------:R-:W-:Y:S01]  /*5fd0*/  R2UR UR16, R6 ;  /* 0x00000000061072ca */ /* 0x000fe200000e0000 */
[----:B------:R-:W-:Y:S01]  /*5fe0*/  ULDC.64 UR24, c[0x0][0x198] ;  /* 0x0000660000187ab9 */ /* 0x000fe20000000a00 */
[----:B------:R-:W-:Y:S01]  /*5ff0*/  R2UR UR12, R9 ;  /* 0x00000000090c72ca */ /* 0x000fe200000e0000 */
[----:B------:R-:W-:Y:S01]  /*6000*/  ULDC.64 UR14, c[0x0][0x3b0] ;  /* 0x0000ec00000e7ab9 */ /* 0x000fe20000000a00 */
[----:B------:R-:W-:Y:S01]  /*6010*/  @UP0 ULDC.64 UR10, c[0x0][0x390] ;  /* 0x0000e400000a0ab9 */ /* 0x000fe20000000a00 */
[----:B------:R-:W1:Y:S01]  /*6020*/  LDC.64 R16, c[0x0][0x3d8] ;  /* 0x0000f600ff107b82 */ /* 0x000e620000000a00 */
[----:B------:R-:W-:Y:S01]  /*6030*/  R2UR UR13, R8 ;  /* 0x00000000080d72ca */ /* 0x000fe200000e0000 */
[----:B------:R-:W-:Y:S01]  /*6040*/  ULDC.64 UR22, c[0x0][0x3d0] ;  /* 0x0000f40000167ab9 */ /* 0x000fe20000000a00 */
[----:B------:R-:W-:Y:S01]  /*6050*/  ISETP.GT.AND P5, PT, R0, 0x1, PT ;  /* 0x000000010000780c */ /* 0x000fe20003fa4270 */
[----:B------:R-:W-:-:S02]  /*6060*/  USHF.L.U32 UR18, UR18, 0x6, URZ ;  /* 0x0000000612127899 */ /* 0x000fc4000800063f */
[----:B------:R-:W-:Y:S01]  /*6070*/  UIADD3 UR17, UR17, 0x36000, URZ ;  /* 0x0003600011117890 */ /* 0x000fe2000fffe03f */
[----:B0-----:R-:W-:Y:S01]  /*6080*/  ISETP.NE.AND P2, PT, R13, 0x1, PT ;  /* 0x000000010d00780c */ /* 0x001fe20003f45270 */
[----:B------:R-:W-:Y:S01]  /*6090*/  ULEA UR16, UR16, UR9, 0xd ;  /* 0x0000000910107291 */ /* 0x000fe2000f8e683f */
[----:B------:R-:W-:Y:S01]  /*60a0*/  UMOV UR26, 0x0 ;  /* 0x00000000001a7882 */ /* 0x000fe20000000000 */
[----:B------:R-:W-:-:S03]  /*60b0*/  UMOV UR27, 0x10000000 ;  /* 0x10000000001b7882 */ /* 0x000fc60000000000 */
[----:B------:R-:W-:-:S07]  /*60c0*/  UMOV UR9, UR17 ;  /* 0x0000001100097c82 */ /* 0x000fce0008000000 */
[----:B------:R-:W-:Y:S01]  /*60d0*/  @P2 IMAD.U32 R11, RZ, RZ, UR4 ;  /* 0x00000004ff0b2e24 */ /* 0x000fe2000f8e00ff */
[----:B------:R-:W-:Y:S01]  /*60e0*/  UIADD3 UR4, UP1, UR24, 0xf0, URZ ;  /* 0x000000f018047890 */ /* 0x000fe2000ff3e03f */
[----:B-1----:R-:W-:Y:S01]  /*60f0*/  IMAD R10, R8, R15, R17 ;  /* 0x0000000f080a7224 */ /* 0x002fe200078e0211 */
[----:B------:R-:W-:Y:S02]  /*6100*/  UIADD3 UR24, UP2, UR24, 0x1f0, URZ ;  /* 0x000001f018187890 */ /* 0x000fe4000ff5e03f */
[----:B------:R-:W-:Y:S01]  /*6110*/  @P2 R2UR UR5, R11 ;  /* 0x000000000b0522ca */ /* 0x000fe200000e0000 */
[----:B------:R-:W-:Y:S01]  /*6120*/  IMAD R11, R6, 0x1000, R21 ;  /* 0x00001000060b7824 */ /* 0x000fe200078e0215 */
[----:B------:R-:W-:Y:S01]  /*6130*/  ISETP.NE.AND P2, PT, R12, R5, PT ;  /* 0x000000050c00720c */ /* 0x000fe20003f45270 */
[----:B------:R-:W-:-:S03]  /*6140*/  VIADD R6, R6, 0x1 ;  /* 0x0000000106067836 */ /* 0x000fc60000000000 */
[----:B------:R-:W-:Y:S01]  /*6150*/  R2UR UR8, R11 ;  /* 0x000000000b0872ca */ /* 0x000fe200000e0000 */
[----:B------:R-:W-:Y:S01]  /*6160*/  IMAD R11, R9, R14, R16 ;  /* 0x0000000e090b7224 */ /* 0x000fe200078e0210 */
[C---:B------:R-:W-:Y:S01]  /*6170*/  ISETP.NE.AND P4, PT, R6.reuse, 0x12, PT ;  /* 0x000000120600780c */ /* 0x040fe20003f85270 */
[----:B------:R-:W0:Y:S03]  /*6180*/  LDC R14, c[0x0][0x3c8] ;  /* 0x0000f200ff0e7b82 */ /* 0x000e260000000800 */
[----:B------:R-:W-:Y:S01]  /*6190*/  PRMT R10, R11, 0x40, R10 ;  /* 0x000000400b0a7816 */ /* 0x000fe2000000000a */
[----:B------:R-:W-:Y:S01]  /*61a0*/  UIADD3 UR6, -UR5, URZ, URZ ;  /* 0x0000003f05067290 */ /* 0x000fe2000fffe13f */
[----:B------:R-:W-:Y:S01]  /*61b0*/  VIADD R11, R9, 0x1 ;  /* 0x00000001090b7836 */ /* 0x000fe20000000000 */
[----:B------:R-:W-:Y:S01]  /*61c0*/  UMOV UR21, UR5 ;  /* 0x0000000500157c82 */ /* 0x000fe20008000000 */
[----:B------:R-:W-:Y:S01]  /*61d0*/  @P2 IMAD.MOV R11, RZ, RZ, R9 ;  /* 0x000000ffff0b2224 */ /* 0x000fe200078e0209 */
[----:B------:R-:W-:-:S02]  /*61e0*/  SEL R6, R6, RZ, P4 ;  /* 0x000000ff06067207 */ /* 0x000fc40002000000 */
[----:B------:R-:W-:Y:S01]  /*61f0*/  IMAD R13, R13, UR6, R18 ;  /* 0x000000060d0d7c24 */ /* 0x000fe2000f8e0212 */
[----:B------:R-:W-:Y:S02]  /*6200*/  UIMAD.WIDE.U32 UR6, UR5, UR10, URZ ;  /* 0x0000000a050672a5 */ /* 0x000fe4000f8e003f */
[----:B------:R-:W-:Y:S02]  /*6210*/  UIADD3 UR8, UR8, 0x24000, URZ ;  /* 0x0002400008087890 */ /* 0x000fe4000fffe03f */
[----:B------:R-:W-:Y:S01]  /*6220*/  @UP0 USHF.R.U32.HI UR21, URZ, UR11, UR7 ;  /* 0x0000000b3f150299 */ /* 0x000fe20008011607 */
[----:B------:R-:W-:Y:S01]  /*6230*/  R2UR UR19, R13 ;  /* 0x000000000d1372ca */ /* 0x000fe200000e0000 */
[----:B------:R-:W-:Y:S01]  /*6240*/  UMOV UR10, UR18 ;  /* 0x00000012000a7c82 */ /* 0x000fe20008000000 */
[----:B------:R-:W-:Y:S01]  /*6250*/  R2UR UR7, R10 ;  /* 0x000000000a0772ca */ /* 0x000fe200000e0000 */
[----:B------:R-:W-:Y:S01]  /*6260*/  UIADD3 UR6, -UR21, URZ, URZ ;  /* 0x0000003f15067290 */ /* 0x000fe2000fffe13f */
[----:B------:R-:W-:Y:S01]  /*6270*/  R2UR UR11, R19 ;  /* 0x00000000130b72ca */ /* 0x000fe200000e0000 */
[----:B------:R-:W-:Y:S01]  /*6280*/  VIADD R13, R8, 0x1 ;  /* 0x00000001080d7836 */ /* 0x000fe20000000000 */
[----:B------:R-:W-:Y:S01]  /*6290*/  SEL R10, RZ, 0x1, P4 ;  /* 0x00000001ff0a7807 */ /* 0x000fe20002000000 */
[----:B------:R-:W-:Y:S01]  /*62a0*/  UIMAD UR20, UR20, UR6, UR5 ;  /* 0x00000006141472a4 */ /* 0x000fe2000f8e0205 */
[----:B0-----:R-:W-:Y:S01]  /*62b0*/  ISETP.NE.AND P3, PT, R11, R14, PT ;  /* 0x0000000e0b00720c */ /* 0x001fe20003f65270 */
[----:B------:R-:W-:Y:S01]  /*62c0*/  UIADD3.X UR5, URZ, UR25, URZ, UP1, !UPT ;  /* 0x000000193f057290 */ /* 0x000fe20008ffe43f */
[----:B------:R-:W-:Y:S01]  /*62d0*/  LOP3.LUT R7, R7, R10, RZ, 0x3c, !PT ;  /* 0x0000000a07077212 */ /* 0x000fe200078e3cff */
[----:B------:R-:W-:Y:S01]  /*62e0*/  UIMAD UR20, UR20, UR15, UR23 ;  /* 0x0000000f141472a4 */ /* 0x000fe2000f8e0217 */
[----:B------:R-:W-:Y:S01]  /*62f0*/  SEL R10, R12, RZ, P2 ;  /* 0x000000ff0c0a7207 */ /* 0x000fe20001000000 */
[----:B------:R-:W-:Y:S01]  /*6300*/  UIMAD UR19, UR19, UR14, UR22 ;  /* 0x0000000e131372a4 */ /* 0x000fe2000f8e0216 */
[----:B------:R-:W-:Y:S01]  /*6310*/  SEL R9, R11, RZ, P3 ;  /* 0x000000ff0b097207 */ /* 0x000fe20001800000 */
[----:B------:R-:W-:-:S02]  /*6320*/  UPRMT UR6, UR7, 0x5410, URZ ;  /* 0x0000541007067896 */ /* 0x000fc4000800003f */
[----:B------:R-:W-:-:S04]  /*6330*/  UIADD3.X UR25, URZ, UR25, URZ, UP2, !UPT ;  /* 0x000000193f197290 */ /* 0x000fc800097fe43f */
[----:B------:R-:W-:-:S03]  /*6340*/  @P3 IMAD.MOV R13, RZ, RZ, R8 ;  /* 0x000000ffff0d3224 */ /* 0x000fc600078e0208 */
[----:B------:R0:W-:Y:S01]  /*6350*/  UTMALDG.4D.IM2COL [UR16], [UR4], UR6 ;  /* 0x00000010040073b4 */ /* 0x0001e20008058006 */
[----:B------:R-:W-:Y:S01]  /*6360*/  IMAD.MOV.U32 R8, RZ, RZ, R13 ;  /* 0x000000ffff087224 */ /* 0x000fe200078e000d */
[----:B------:R0:W-:Y:S02]  /*6370*/  UTMALDG.4D [UR8], [UR24], desc[UR26] ;  /* 0x00001a08180075b4 */ /* 0x0001e40008019000 */
[----:B0-----:R-:W-:Y:S05]  /*6380*/  @P5 BRA `(.L_x_155) ;  /* 0xfffffff800a05947 */ /* 0x001fea000383ffff */
.L_x_151:
[----:B------:R-:W-:Y:S01]  /*6390*/  ISETP.GE.U32.AND P2, PT, R3, 0x12, PT ;  /* 0x000000120300780c */ /* 0x000fe20003f46070 */
[----:B------:R-:W-:Y:S05]  /*63a0*/  WARPSYNC.ALL ;  /* 0x0000000000007948 */ /* 0x000fea0003800000 */
[----:B------:R-:W-:-:S07]  /*63b0*/  ELECT P1, URZ, PT ;  /* 0x00000000003f782f */ /* 0x000fce0003820000 */
[----:B------:R-:W-:-:S05]  /*63c0*/  @P2 IMAD.WIDE.U32 R4, R3, 0x38e38e39, RZ ;  /* 0x38e38e3903042825 */ /* 0x000fca00078e00ff */
[----:B---3-5:R-:W-:-:S04]  /*63d0*/  @P2 SHF.R.U32.HI R0, RZ, 0x2, R5 ;  /* 0x00000002ff002819 */ /* 0x028fc80000011605 */
[----:B------:R-:W-:-:S04]  /*63e0*/  @P2 LOP3.LUT R0, R0, 0x1, RZ, 0xc0, !PT ;  /* 0x0000000100002812 */ /* 0x000fc800078ec0ff */
[----:B------:R-:W-:Y:S01]  /*63f0*/  @P2 ISETP.NE.U32.AND P0, PT, R0, 0x1, PT ;  /* 0x000000010000280c */ /* 0x000fe20003f05070 */
[----:B------:R-:W-:-:S12]  /*6400*/  @!P1 EXIT ;  /* 0x000000000000994d */ /* 0x000fd80003800000 */
[----:B------:R-:W-:Y:S02]  /*6410*/  LOP3.LUT R2, R2, 0x2, RZ, 0xfc, !PT ;  /* 0x0000000202027812 */ /* 0x000fe400078efcff */
[----:B------:R-:W-:Y:S02]  /*6420*/  @P2 ISETP.NE.U32.AND.EX P0, PT, RZ, RZ, PT, P0 ;  /* 0x000000ffff00220c */ /* 0x000fe40003f05100 */
[----:B------:R-:W-:Y:S01]  /*6430*/  ISETP.NE.AND P1, PT, R2, 0x3, PT ;  /* 0x000000030200780c */ /* 0x000fe20003f25270 */
[----:B------:R-:W-:Y:S01]  /*6440*/  IMAD.MOV.U32 R2, RZ, RZ, 0x1 ;  /* 0x00000001ff027424 */ /* 0x000fe200078e00ff */
[----:B------:R-:W-:-:S11]  /*6450*/  @P2 SEL R2, RZ, 0x1, !P0 ;  /* 0x00000001ff022807 */ /* 0x000fd60004000000 */
[----:B------:R-:W-:Y:S05]  /*6460*/  @!P1 BRA `(.L_x_156) ;  /* 0x0000000000049947 */ /* 0x000fea0003800000 */
[----:B------:R-:W-:Y:S01]  /*6470*/  BPT.TRAP 0x1 ;  /* 0x000000040000795c */ /* 0x000fe20000300000 */
.L_x_156:
[----:B------:R-:W0:Y:S01]  /*6480*/  S2R R7, SR_CgaCtaId ;  /* 0x0000000000077919 */ /* 0x000e220000008800 */
[----:B------:R-:W-:Y:S01]  /*6490*/  IMAD.WIDE.U32 R4, R3, 0x38e38e39, RZ ;  /* 0x38e38e3903047825 */ /* 0x000fe200078e00ff */
[----:B------:R-:W-:-:S04]  /*64a0*/  MOV R0, 0x400 ;  /* 0x0000040000007802 */ /* 0x000fc80000000f00 */
[----:B------:R-:W-:Y:S02]  /*64b0*/  SHF.R.U32.HI R4, RZ, 0x2, R5 ;  /* 0x00000002ff047819 */ /* 0x000fe40000011605 */
[----:B------:R-:W-:-:S03]  /*64c0*/  SHF.L.U32 R5, R2, 0x1f, RZ ;  /* 0x0000001f02057819 */ /* 0x000fc600000006ff */
[----:B------:R-:W-:Y:S01]  /*64d0*/  IMAD R3, R4, -0x12, R3 ;  /* 0xffffffee04037824 */ /* 0x000fe200078e0203 */
[----:B0-----:R-:W-:-:S05]  /*64e0*/  LEA R0, R7, R0, 0x18 ;  /* 0x0000000007007211 */ /* 0x001fca00078ec0ff */
[----:B------:R-:W-:-:S04]  /*64f0*/  VIADD R0, R0, 0x36090 ;  /* 0x0003609000007836 */ /* 0x000fc80000000000 */
[----:B------:R-:W-:-:S07]  /*6500*/  IMAD R4, R3, 0x8, R0 ;  /* 0x0000000803047824 */ /* 0x000fce00078e0200 */
.L_x_157:
[----:B0-----:R0:W1:Y:S02]  /*6510*/  SYNCS.PHASECHK.TRANS64.TRYWAIT P0, [R4+URZ], R5 ;  /* 0x00000005040075a7 */ /* 0x001064000800017f */
[----:B-1----:R-:W-:Y:S05]  /*6520*/  @!P0 NANOSLEEP.SYNCS 0x989680 ;  /* 0x009896800000895d */ /* 0x002fea0003900000 */
[----:B------:R-:W1:Y:S02]  /*6530*/  @!P0 SYNCS.PHASECHK.TRANS64 P0, [R4+URZ], R5 ;  /* 0x00000005040085a7 */ /* 0x000e64000800007f */
[----:B-1----:R-:W-:Y:S05]  /*6540*/  @!P0 BRA `(.L_x_157) ;  /* 0xfffffffc00f08947 */ /* 0x002fea000383ffff */
[----:B------:R-:W-:-:S05]  /*6550*/  VIADD R3, R3, 0x1 ;  /* 0x0000000103037836 */ /* 0x000fca0000000000 */
[----:B------:R-:W-:-:S04]  /*6560*/  ISETP.NE.AND P0, PT, R3, 0x12, PT ;  /* 0x000000120300780c */ /* 0x000fc80003f05270 */
[----:B0-----:R-:W-:Y:S02]  /*6570*/  SEL R5, RZ, 0x1, P0 ;  /* 0x00000001ff057807 */ /* 0x001fe40000000000 */
[----:B------:R-:W-:Y:S02]  /*6580*/  SEL R3, R3, RZ, P0 ;  /* 0x000000ff03037207 */ /* 0x000fe40000000000 */
[----:B------:R-:W-:-:S03]  /*6590*/  LOP3.LUT R7, R2, R5, RZ, 0x3c, !PT ;  /* 0x0000000502077212 */ /* 0x000fc600078e3cff */
[----:B------:R-:W-:Y:S01]  /*65a0*/  IMAD R2, R3, 0x8, R0 ;  /* 0x0000000803027824 */ /* 0x000fe200078e0200 */
[----:B------:R-:W-:-:S07]  /*65b0*/  SHF.L.U32 R5, R7, 0x1f, RZ ;  /* 0x0000001f07057819 */ /* 0x000fce00000006ff */
.L_x_158:
        /* <DEDUP_REMOVED lines=11> */
.L_x_159:
        /* <DEDUP_REMOVED lines=11> */
.L_x_160:
        /* <DEDUP_REMOVED lines=11> */
.L_x_161:
        /* <DEDUP_REMOVED lines=11> */
.L_x_162:
        /* <DEDUP_REMOVED lines=11> */
.L_x_163:
        /* <DEDUP_REMOVED lines=11> */
.L_x_164:
        /* <DEDUP_REMOVED lines=11> */
.L_x_165:
        /* <DEDUP_REMOVED lines=11> */
.L_x_166:
        /* <DEDUP_REMOVED lines=11> */
.L_x_167:
        /* <DEDUP_REMOVED lines=11> */
.L_x_168:
        /* <DEDUP_REMOVED lines=11> */
.L_x_169:
        /* <DEDUP_REMOVED lines=11> */
.L_x_170:
        /* <DEDUP_REMOVED lines=11> */
.L_x_171:
        /* <DEDUP_REMOVED lines=11> */
.L_x_172:
        /* <DEDUP_REMOVED lines=11> */
.L_x_173:
        /* <DEDUP_REMOVED lines=11> */
.L_x_174:
[----:B0-----:R0:W1:Y:S02]  /*70c0*/  SYNCS.PHASECHK.TRANS64.TRYWAIT P0, [R3+URZ], R0 ;  /* 0x00000000030075a7 */ /* 0x001064000800017f */
[----:B-1----:R-:W-:Y:S05]  /*70d0*/  @!P0 NANOSLEEP.SYNCS 0x989680 ;  /* 0x009896800000895d */ /* 0x002fea0003900000 */
[----:B------:R-:W1:Y:S02]  /*70e0*/  @!P0 SYNCS.PHASECHK.TRANS64 P0, [R3+URZ], R0 ;  /* 0x00000000030085a7 */ /* 0x000e64000800007f */
[----:B-1----:R-:W-:Y:S05]  /*70f0*/  @P0 EXIT ;  /* 0x000000000000094d */ /* 0x002fea0003800000 */
[----:B------:R-:W-:Y:S05]  /*7100*/  BRA `(.L_x_174) ;  /* 0xfffffffc00ec7947 */ /* 0x000fea000383ffff */
.L_x_175:
[----:B------:R-:W-:-:S00]  /*7110*/  BRA `(.L_x_175) ;  /* 0xfffffffc00fc7947 */ /* 0x000fc0000383ffff */
[----:B------:R-:W-:-:S00]  /*7120*/  NOP ;  /* 0x0000000000007918 */ /* 0x000fc00000000000 */
        /* <DEDUP_REMOVED lines=13> */
.L_x_176:


//--------------------- .nv.shared._ZN7cutlass13device_kernelINS_4conv6kernel13ConvUniversalINS1_16ConvProblemShapeILNS1_8OperatorE0ELi2EEENS1_10collective14CollectiveConvINS1_46MainloopSm90TmaGmmaWarpSpecializedImplicitGemmILS5_0ELi18ELi2EN4cute5tupleIJNSA_1CILi1EEESD_SD_EEENS1_36KernelImplicitTmaWarpSpecializedSm90ELi1EEENSB_IJNSC_ILi128EEENSC_ILi64EEENSB_IJSI_EEEEEENS_12float_e4m3_tESL_NSA_8TiledMMAINSA_8MMA_AtomIJNSA_4SM904GMMA30MMA_64x64x32_F32E4M3E4M3_SS_TNILNSP_7ScaleInE1ELSR_1EEEEEENSA_6LayoutISE_NSB_IJNSC_ILi0EEESV_SV_EEEEENSB_IJNSA_10UnderscoreESY_SY_EEEEENS7_6detail26Sm90ImplicitGemmTileTraitsINSA_20SM90_TMA_LOAD_IM2COLENSA_14ComposedLayoutINSA_7SwizzleILi2ELi4ELi3EEENSA_18smem_ptr_flag_bitsILi8EEENSU_INSB_IJNSB_IJNSC_ILi8EEENSC_ILi16EEEEEENSB_IJSI_SD_EEENSB_IJSD_NSC_ILi18EEEEEEEEENSB_IJNSB_IJSI_NSC_ILi512EEEEEENSB_IJSD_SV_EEENSB_IJSV_NSC_ILi8192EEEEEEEEEEEEEvEENS12_INSA_13SM90_TMA_LOADENS14_IS16_S18_NSU_INSB_IJNSB_IJS19_S19_EEES1C_S1E_EEENSB_IJS1H_S1I_NSB_IJSV_NSC_ILi4096EEEEEEEEEEEEEvEEEENS_8epilogue10collective6detail29Sm90TmaWarpSpecializedAdapterINS20_15DefaultEpilogueISL_NSB_IJNSB_IJlllEEESD_SV_EEES25_NS1Z_6thread17LinearCombinationISL_Li1EffLNS26_9ScaleType4KindE0ELNS_15FloatRoundStyleE2ESL_EENS_4gemm15EpilogueDefaultEEEEEvvEEEEvNT_6ParamsE --------------------------
	.section	.nv.shared._ZN7cutlass13device_kernelINS_4conv6kernel13ConvUniversalINS1_16ConvProblemShapeILNS1_8OperatorE0ELi2EEENS1_10collective14CollectiveConvINS1_46MainloopSm90TmaGmmaWarpSpecializedImplicitGemmILS5_0ELi18ELi2EN4cute5tupleIJNSA_1CILi1EEESD_SD_EEENS1_36KernelImplicitTmaWarpSpecializedSm90ELi1EEENSB_IJNSC_ILi128EEENSC_ILi64EEENSB_IJSI_EEEEEENS_12float_e4m3_tESL_NSA_8TiledMMAINSA_8MMA_AtomIJNSA_4SM904GMMA30MMA_64x64x32_F32E4M3E4M3_SS_TNILNSP_7ScaleInE1ELSR_1EEEEEENSA_6LayoutISE_NSB_IJNSC_ILi0EEESV_SV_EEEEENSB_IJNSA_10UnderscoreESY_SY_EEEEENS7_6detail26Sm90ImplicitGemmTileTraitsINSA_20SM90_TMA_LOAD_IM2COLENSA_14ComposedLayoutINSA_7SwizzleILi2ELi4ELi3EEENSA_18smem_ptr_flag_bitsILi8EEENSU_INSB_IJNSB_IJNSC_ILi8EEENSC_ILi16EEEEEENSB_IJSI_SD_EEENSB_IJSD_NSC_ILi18EEEEEEEEENSB_IJNSB_IJSI_NSC_ILi512EEEEEENSB_IJSD_SV_EEENSB_IJSV_NSC_ILi8192EEEEEEEEEEEEEvEENS12_INSA_13SM90_TMA_LOADENS14_IS16_S18_NSU_INSB_IJNSB_IJS19_S19_EEES1C_S1E_EEENSB_IJS1H_S1I_NSB_IJSV_NSC_ILi4096EEEEEEEEEEEEEvEEEENS_8epilogue10collective6detail29Sm90TmaWarpSpecializedAdapterINS20_15DefaultEpilogueISL_NSB_IJNSB_IJlllEEESD_SV_EEES25_NS1Z_6thread17LinearCombinationISL_Li1EffLNS26_9ScaleType4KindE0ELNS_15FloatRoundStyleE2ESL_EENS_4gemm15EpilogueDefaultEEEEEvvEEEEvNT_6ParamsE,"aw",@nobits
	.sectionflags	@""
	.align	16
	.zero		1024


//--------------------- .nv.shared.reserved.0     --------------------------
	.section	.nv.shared.reserved.0,"aw",@nobits
	.weak		__nv_reservedSMEM_offset_0_alias
	.size		__nv_reservedSMEM_offset_0_alias, 0, 0
	.other		__nv_reservedSMEM_offset_0_alias,@"STO_CUDA_RESERVED_SHARED STV_DEFAULT"
__nv_reservedSMEM_offset_0_alias:
	.zero		0


//--------------------- .nv.global                --------------------------
	.section	.nv.global,"aw",@nobits
.nv.global:
	.type		_ZN39_INTERNAL_742c05a9_4_k_cu_14a91679_29144cute1_E,@object
	.size		_ZN39_INTERNAL_742c05a9_4_k_cu_14a91679_29144cute1_E,(_ZN39_INTERNAL_742c05a9_4_k_cu_14a91679_29144cuda3std3__45__cpo6cbeginE - _ZN39_INTERNAL_742c05a9_4_k_cu_14a91679_29144cute1_E)
_ZN39_INTERNAL_742c05a9_4_k_cu_14a91679_29144cute1_E:
	.zero		1
	.type		_ZN39_INTERNAL_742c05a9_4_k_cu_14a91679_29144cuda3std3__45__cpo6cbeginE,@object
	.size		_ZN39_INTERNAL_742c05a9_4_k_cu_14a91679_29144cuda3std3__45__cpo6cbeginE,(_ZN39_INTERNAL_742c05a9_4_k_cu_14a91679_29144cuda3std3__48in_placeE - _ZN39_INTERNAL_742c05a9_4_k_cu_14a91679_29144cuda3std3__45__cpo6cbeginE)
_ZN39_INTERNAL_742c05a9_4_k_cu_14a91679_29144cuda3std3__45__cpo6cbeginE:
	.zero		1
	.type		_ZN39_INTERNAL_742c05a9_4_k_cu_14a91679_29144cuda3std3__48in_placeE,@object
	.size		_ZN39_INTERNAL_742c05a9_4_k_cu_14a91679_29144cuda3std3__48in_placeE,(_ZN39_INTERNAL_742c05a9_4_k_cu_14a91679_29144cuda3std6ranges3__45__cpo9iter_moveE - _ZN39_INTERNAL_742c05a9_4_k_cu_14a91679_29144cuda3std3__48in_placeE)
_ZN39_INTERNAL_742c05a9_4_k_cu_14a91679_29144cuda3std3__48in_placeE:
	.zero		1
	.type		_ZN39_INTERNAL_742c05a9_4_k_cu_14a91679_29144cuda3std6ranges3__45__cpo9iter_moveE,@object
	.size		_ZN39_INTERNAL_742c05a9_4_k_cu_14a91679_29144cuda3std6ranges3__45__cpo9iter_moveE,(_ZN39_INTERNAL_742c05a9_4_k_cu_14a91679_29144cuda3std3__45__cpo5beginE - _ZN39_INTERNAL_742c05a9_4_k_cu_14a91679_29144cuda3std6ranges3__45__cpo9iter_moveE)
_ZN39_INTERNAL_742c05a9_4_k_cu_14a91679_29144cuda3std6ranges3__45__cpo9iter_moveE:
	.zero		1
	.type		_ZN39_INTERNAL_742c05a9_4_k_cu_14a91679_29144cuda3std3__45__cpo5beginE,@object
	.size		_ZN39_INTERNAL_742c05a9_4_k_cu_14a91679_29144cuda3std3__45__cpo5beginE,(_ZN39_INTERNAL_742c05a9_4_k_cu_14a91679_29144cuda3std3__441_GLOBAL__N__742c05a9_4_k_cu_14a91679_29146ignoreE - _ZN39_INTERNAL_742c05a9_4_k_cu_14a91679_29144cuda3std3__45__cpo5beginE)
_ZN39_INTERNAL_742c05a9_4_k_cu_14a91679_29144cuda3std3__45__cpo5beginE:
	.zero		1
	.type		_ZN39_INTERNAL_742c05a9_4_k_cu_14a91679_29144cuda3std3__441_GLOBAL__N__742c05a9_4_k_cu_14a91679_29146ignoreE,@object
	.size		_ZN39_INTERNAL_742c05a9_4_k_cu_14a91679_29144cuda3std3__441_GLOBAL__N__742c05a9_4_k_cu_14a91679_29146ignoreE,(_ZN39_INTERNAL_742c05a9_4_k_cu_14a91679_29144cute7productE - _ZN39_INTERNAL_742c05a9_4_k_cu_14a91679_29144cuda3std3__441_GLOBAL__N__742c05a9_4_k_cu_14a91679_29146ignoreE)
_ZN39_INTERNAL_742c05a9_4_k_cu_14a91679_29144cuda3std3__441_GLOBAL__N__742c05a9_4_k_cu_14a91679_29146ignoreE:
	.zero		1
	.type		_ZN39_INTERNAL_742c05a9_4_k_cu_14a91679_29144cute7productE,@object
	.size		_ZN39_INTERNAL_742c05a9_4_k_cu_14a91679_29144cute7productE,(_ZN39_INTERNAL_742c05a9_4_k_cu_14a91679_29144cuda3std3__45__cpo3endE - _ZN39_INTERNAL_742c05a9_4_k_cu_14a91679_29144cute7productE)
_ZN39_INTERNAL_742c05a9_4_k_cu_14a91679_29144cute7productE:
	.zero		1
	.type		_ZN39_INTERNAL_742c05a9_4_k_cu_14a91679_29144cuda3std3__45__cpo3endE,@object
	.size		_ZN39_INTERNAL_742c05a9_4_k_cu_14a91679_29144cuda3std3__45__cpo3endE,(_ZN39_INTERNAL_742c05a9_4_k_cu_14a91679_29144cuda3std3__419piecewise_constructE - _ZN39_INTERNAL_742c05a9_4_k_cu_14a91679_29144cuda3std3__45__cpo3endE)
_ZN39_INTERNAL_742c05a9_4_k_cu_14a91679_29144cuda3std3__45__cpo3endE:
	.zero		1
	.type		_ZN39_INTERNAL_742c05a9_4_k_cu_14a91679_29144cuda3std3__419piecewise_constructE,@object
	.size		_ZN39_INTERNAL_742c05a9_4_k_cu_14a91679_29144cuda3std3__419piecewise_constructE,(_ZN39_INTERNAL_742c05a9_4_k_cu_14a91679_29144cuda3std3__45__cpo4cendE - _ZN39_INTERNAL_742c05a9_4_k_cu_14a91679_29144cuda3std3__419piecewise_constructE)
_ZN39_INTERNAL_742c05a9_4_k_cu_14a91679_29144cuda3std3__419piecewise_constructE:
	.zero		1
	.type		_ZN39_INTERNAL_742c05a9_4_k_cu_14a91679_29144cuda3std3__45__cpo4cendE,@object
	.size		_ZN39_INTERNAL_742c05a9_4_k_cu_14a91679_29144cuda3std3__45__cpo4cendE,(_ZN39_INTERNAL_742c05a9_4_k_cu_14a91679_29144cuda3std6ranges3__45__cpo4swapE - _ZN39_INTERNAL_742c05a9_4_k_cu_14a91679_29144cuda3std3__45__cpo4cendE)
_ZN39_INTERNAL_742c05a9_4_k_cu_14a91679_29144cuda3std3__45__cpo4cendE:
	.zero		1
	.type		_ZN39_INTERNAL_742c05a9_4_k_cu_14a91679_29144cuda3std6ranges3__45__cpo4swapE,@object
	.size		_ZN39_INTERNAL_742c05a9_4_k_cu_14a91679_29144cuda3std6ranges3__45__cpo4swapE,(.L_7 - _ZN39_INTERNAL_742c05a9_4_k_cu_14a91679_29144cuda3std6ranges3__45__cpo4swapE)
_ZN39_INTERNAL_742c05a9_4_k_cu_14a91679_29144cuda3std6ranges3__45__cpo4swapE:
	.zero		1
.L_7:


//--------------------- .nv.constant0._ZN7cutlass13device_kernelINS_4conv6kernel13ConvUniversalINS1_16ConvProblemShapeILNS1_8OperatorE0ELi2EEENS1_10collective14CollectiveConvINS1_46MainloopSm90TmaGmmaWarpSpecializedImplicitGemmILS5_0ELi18ELi2EN4cute5tupleIJNSA_1CILi1EEESD_SD_EEENS1_36KernelImplicitTmaWarpSpecializedSm90ELi1EEENSB_IJNSC_ILi128EEENSC_ILi64EEENSB_IJSI_EEEEEENS_12float_e4m3_tESL_NSA_8TiledMMAINSA_8MMA_AtomIJNSA_4SM904GMMA30MMA_64x64x32_F32E4M3E4M3_SS_TNILNSP_7ScaleInE1ELSR_1EEEEEENSA_6LayoutISE_NSB_IJNSC_ILi0EEESV_SV_EEEEENSB_IJNSA_10UnderscoreESY_SY_EEEEENS7_6detail26Sm90ImplicitGemmTileTraitsINSA_20SM90_TMA_LOAD_IM2COLENSA_14ComposedLayoutINSA_7SwizzleILi2ELi4ELi3EEENSA_18smem_ptr_flag_bitsILi8EEENSU_INSB_IJNSB_IJNSC_ILi8EEENSC_ILi16EEEEEENSB_IJSI_SD_EEENSB_IJSD_NSC_ILi18EEEEEEEEENSB_IJNSB_IJSI_NSC_ILi512EEEEEENSB_IJSD_SV_EEENSB_IJSV_NSC_ILi8192EEEEEEEEEEEEEvEENS12_INSA_13SM90_TMA_LOADENS14_IS16_S18_NSU_INSB_IJNSB_IJS19_S19_EEES1C_S1E_EEENSB_IJS1H_S1I_NSB_IJSV_NSC_ILi4096EEEEEEEEEEEEEvEEEENS_8epilogue10collective6detail29Sm90TmaWarpSpecializedAdapterINS20_15DefaultEpilogueISL_NSB_IJNSB_IJlllEEESD_SV_EEES25_NS1Z_6thread17LinearCombinationISL_Li1EffLNS26_9ScaleType4KindE0ELNS_15FloatRoundStyleE2ESL_EENS_4gemm15EpilogueDefaultEEEEEvvEEEEvNT_6ParamsE --------------------------
	.section	.nv.constant0._ZN7cutlass13device_kernelINS_4conv6kernel13ConvUniversalINS1_16ConvProblemShapeILNS1_8OperatorE0ELi2EEENS1_10collective14CollectiveConvINS1_46MainloopSm90TmaGmmaWarpSpecializedImplicitGemmILS5_0ELi18ELi2EN4cute5tupleIJNSA_1CILi1EEESD_SD_EEENS1_36KernelImplicitTmaWarpSpecializedSm90ELi1EEENSB_IJNSC_ILi128EEENSC_ILi64EEENSB_IJSI_EEEEEENS_12float_e4m3_tESL_NSA_8TiledMMAINSA_8MMA_AtomIJNSA_4SM904GMMA30MMA_64x64x32_F32E4M3E4M3_SS_TNILNSP_7ScaleInE1ELSR_1EEEEEENSA_6LayoutISE_NSB_IJNSC_ILi0EEESV_SV_EEEEENSB_IJNSA_10UnderscoreESY_SY_EEEEENS7_6detail26Sm90ImplicitGemmTileTraitsINSA_20SM90_TMA_LOAD_IM2COLENSA_14ComposedLayoutINSA_7SwizzleILi2ELi4ELi3EEENSA_18smem_ptr_flag_bitsILi8EEENSU_INSB_IJNSB_IJNSC_ILi8EEENSC_ILi16EEEEEENSB_IJSI_SD_EEENSB_IJSD_NSC_ILi18EEEEEEEEENSB_IJNSB_IJSI_NSC_ILi512EEEEEENSB_IJSD_SV_EEENSB_IJSV_NSC_ILi8192EEEEEEEEEEEEEvEENS12_INSA_13SM90_TMA_LOADENS14_IS16_S18_NSU_INSB_IJNSB_IJS19_S19_EEES1C_S1E_EEENSB_IJS1H_S1I_NSB_IJSV_NSC_ILi4096EEEEEEEEEEEEEvEEEENS_8epilogue10collective6detail29Sm90TmaWarpSpecializedAdapterINS20_15DefaultEpilogueISL_NSB_IJNSB_IJlllEEESD_SV_EEES25_NS1Z_6thread17LinearCombinationISL_Li1EffLNS26_9ScaleType4KindE0ELNS_15FloatRoundStyleE2ESL_EENS_4gemm15EpilogueDefaultEEEEEvvEEEEvNT_6ParamsE,"a",@progbits
	.sectionflags	@""
	.align	4
.nv.constant0._ZN7cutlass13device_kernelINS_4conv6kernel13ConvUniversalINS1_16ConvProblemShapeILNS1_8OperatorE0ELi2EEENS1_10collective14CollectiveConvINS1_46MainloopSm90TmaGmmaWarpSpecializedImplicitGemmILS5_0ELi18ELi2EN4cute5tupleIJNSA_1CILi1EEESD_SD_EEENS1_36KernelImplicitTmaWarpSpecializedSm90ELi1EEENSB_IJNSC_ILi128EEENSC_ILi64EEENSB_IJSI_EEEEEENS_12float_e4m3_tESL_NSA_8TiledMMAINSA_8MMA_AtomIJNSA_4SM904GMMA30MMA_64x64x32_F32E4M3E4M3_SS_TNILNSP_7ScaleInE1ELSR_1EEEEEENSA_6LayoutISE_NSB_IJNSC_ILi0EEESV_SV_EEEEENSB_IJNSA_10UnderscoreESY_SY_EEEEENS7_6detail26Sm90ImplicitGemmTileTraitsINSA_20SM90_TMA_LOAD_IM2COLENSA_14ComposedLayoutINSA_7SwizzleILi2ELi4ELi3EEENSA_18smem_ptr_flag_bitsILi8EEENSU_INSB_IJNSB_IJNSC_ILi8EEENSC_ILi16EEEEEENSB_IJSI_SD_EEENSB_IJSD_NSC_ILi18EEEEEEEEENSB_IJNSB_IJSI_NSC_ILi512EEEEEENSB_IJSD_SV_EEENSB_IJSV_NSC_ILi8192EEEEEEEEEEEEEvEENS12_INSA_13SM90_TMA_LOADENS14_IS16_S18_NSU_INSB_IJNSB_IJS19_S19_EEES1C_S1E_EEENSB_IJS1H_S1I_NSB_IJSV_NSC_ILi4096EEEEEEEEEEEEEvEEEENS_8epilogue10collective6detail29Sm90TmaWarpSpecializedAdapterINS20_15DefaultEpilogueISL_NSB_IJNSB_IJlllEEESD_SV_EEES25_NS1Z_6thread17LinearCombinationISL_Li1EffLNS26_9ScaleType4KindE0ELNS_15FloatRoundStyleE2ESL_EENS_4gemm15EpilogueDefaultEEEEEvvEEEEvNT_6ParamsE:
	.zero		1536


//--------------------- SYMBOLS --------------------------

	.type		.nv.reservedSmem.offset0,@object
	.size		.nv.reservedSmem.offset0,0x4
